//
// Generated by NVIDIA NVVM Compiler
//
// Compiler Build ID: CL-36424714
// Cuda compilation tools, release 13.0, V13.0.88
// Based on NVVM 20.0.0
//

.version 9.0
.target sm_100
.address_size 64

	// .globl	_Z28neighbor_sampling_fcr_kernelPKii9GraphData9CacheDataS0_fbPiS3_P17curandStateXORWOW
.global .align 4 .b8 precalc_xorwow_matrix[102400];
.global .align 4 .b8 precalc_xorwow_offset_matrix[102400];
.global .align 4 .b8 mrg32k3aM1[2304];
.global .align 4 .b8 mrg32k3aM2[2304];
.global .align 4 .b8 mrg32k3aM1SubSeq[2016];
.global .align 4 .b8 mrg32k3aM2SubSeq[2016];
.global .align 4 .b8 mrg32k3aM1Seq[2304];
.global .align 4 .b8 mrg32k3aM2Seq[2304];
.const .align 8 .b8 __cr_lgamma_table[72];
.global .align 1 .b8 _ZN34_INTERNAL_ce69f286_4_k_cu_68bbcb4e4cuda3std3__45__cpo5beginE[1];
.global .align 1 .b8 _ZN34_INTERNAL_ce69f286_4_k_cu_68bbcb4e4cuda3std3__45__cpo3endE[1];
.global .align 1 .b8 _ZN34_INTERNAL_ce69f286_4_k_cu_68bbcb4e4cuda3std3__45__cpo6cbeginE[1];
.global .align 1 .b8 _ZN34_INTERNAL_ce69f286_4_k_cu_68bbcb4e4cuda3std3__45__cpo4cendE[1];
.global .align 1 .b8 _ZN34_INTERNAL_ce69f286_4_k_cu_68bbcb4e4cuda3std3__45__cpo6rbeginE[1];
.global .align 1 .b8 _ZN34_INTERNAL_ce69f286_4_k_cu_68bbcb4e4cuda3std3__45__cpo4rendE[1];
.global .align 1 .b8 _ZN34_INTERNAL_ce69f286_4_k_cu_68bbcb4e4cuda3std3__45__cpo7crbeginE[1];
.global .align 1 .b8 _ZN34_INTERNAL_ce69f286_4_k_cu_68bbcb4e4cuda3std3__45__cpo5crendE[1];
.global .align 1 .b8 _ZN34_INTERNAL_ce69f286_4_k_cu_68bbcb4e4cuda3std3__436_GLOBAL__N__ce69f286_4_k_cu_68bbcb4e6ignoreE[1];
.global .align 1 .b8 _ZN34_INTERNAL_ce69f286_4_k_cu_68bbcb4e4cuda3std3__419piecewise_constructE[1];
.global .align 1 .b8 _ZN34_INTERNAL_ce69f286_4_k_cu_68bbcb4e4cuda3std3__48in_placeE[1];
.global .align 1 .b8 _ZN34_INTERNAL_ce69f286_4_k_cu_68bbcb4e4cuda3std3__420unreachable_sentinelE[1];
.global .align 1 .b8 _ZN34_INTERNAL_ce69f286_4_k_cu_68bbcb4e4cuda3std3__47nulloptE[1];
.global .align 1 .b8 _ZN34_INTERNAL_ce69f286_4_k_cu_68bbcb4e4cuda3std3__48unexpectE[1];
.global .align 1 .b8 _ZN34_INTERNAL_ce69f286_4_k_cu_68bbcb4e4cuda3std6ranges3__45__cpo4swapE[1];
.global .align 1 .b8 _ZN34_INTERNAL_ce69f286_4_k_cu_68bbcb4e4cuda3std6ranges3__45__cpo9iter_moveE[1];
.global .align 1 .b8 _ZN34_INTERNAL_ce69f286_4_k_cu_68bbcb4e4cuda3std6ranges3__45__cpo5beginE[1];
.global .align 1 .b8 _ZN34_INTERNAL_ce69f286_4_k_cu_68bbcb4e4cuda3std6ranges3__45__cpo3endE[1];
.global .align 1 .b8 _ZN34_INTERNAL_ce69f286_4_k_cu_68bbcb4e4cuda3std6ranges3__45__cpo6cbeginE[1];
.global .align 1 .b8 _ZN34_INTERNAL_ce69f286_4_k_cu_68bbcb4e4cuda3std6ranges3__45__cpo4cendE[1];
.global .align 1 .b8 _ZN34_INTERNAL_ce69f286_4_k_cu_68bbcb4e4cuda3std6ranges3__45__cpo7advanceE[1];
.global .align 1 .b8 _ZN34_INTERNAL_ce69f286_4_k_cu_68bbcb4e4cuda3std6ranges3__45__cpo9iter_swapE[1];
.global .align 1 .b8 _ZN34_INTERNAL_ce69f286_4_k_cu_68bbcb4e4cuda3std6ranges3__45__cpo4nextE[1];
.global .align 1 .b8 _ZN34_INTERNAL_ce69f286_4_k_cu_68bbcb4e4cuda3std6ranges3__45__cpo4prevE[1];
.global .align 1 .b8 _ZN34_INTERNAL_ce69f286_4_k_cu_68bbcb4e4cuda3std6ranges3__45__cpo4dataE[1];
.global .align 1 .b8 _ZN34_INTERNAL_ce69f286_4_k_cu_68bbcb4e4cuda3std6ranges3__45__cpo5cdataE[1];
.global .align 1 .b8 _ZN34_INTERNAL_ce69f286_4_k_cu_68bbcb4e4cuda3std6ranges3__45__cpo4sizeE[1];
.global .align 1 .b8 _ZN34_INTERNAL_ce69f286_4_k_cu_68bbcb4e4cuda3std6ranges3__45__cpo5ssizeE[1];
.global .align 1 .b8 _ZN34_INTERNAL_ce69f286_4_k_cu_68bbcb4e4cuda3std6ranges3__45__cpo8distanceE[1];
.global .align 1 .b8 _ZN34_INTERNAL_ce69f286_4_k_cu_68bbcb4e6thrust24THRUST_300001_SM_1000_NS8cuda_cub3parE[1];
.global .align 1 .b8 _ZN34_INTERNAL_ce69f286_4_k_cu_68bbcb4e6thrust24THRUST_300001_SM_1000_NS8cuda_cub10par_nosyncE[1];
.global .align 1 .b8 _ZN34_INTERNAL_ce69f286_4_k_cu_68bbcb4e6thrust24THRUST_300001_SM_1000_NS6system6detail10sequential3seqE[1];
.global .align 1 .b8 _ZN34_INTERNAL_ce69f286_4_k_cu_68bbcb4e6thrust24THRUST_300001_SM_1000_NS6system3cpp3parE[1];
.global .align 1 .b8 _ZN34_INTERNAL_ce69f286_4_k_cu_68bbcb4e6thrust24THRUST_300001_SM_1000_NS12placeholders2_1E[1];
.global .align 1 .b8 _ZN34_INTERNAL_ce69f286_4_k_cu_68bbcb4e6thrust24THRUST_300001_SM_1000_NS12placeholders2_2E[1];
.global .align 1 .b8 _ZN34_INTERNAL_ce69f286_4_k_cu_68bbcb4e6thrust24THRUST_300001_SM_1000_NS12placeholders2_3E[1];
.global .align 1 .b8 _ZN34_INTERNAL_ce69f286_4_k_cu_68bbcb4e6thrust24THRUST_300001_SM_1000_NS12placeholders2_4E[1];
.global .align 1 .b8 _ZN34_INTERNAL_ce69f286_4_k_cu_68bbcb4e6thrust24THRUST_300001_SM_1000_NS12placeholders2_5E[1];
.global .align 1 .b8 _ZN34_INTERNAL_ce69f286_4_k_cu_68bbcb4e6thrust24THRUST_300001_SM_1000_NS12placeholders2_6E[1];
.global .align 1 .b8 _ZN34_INTERNAL_ce69f286_4_k_cu_68bbcb4e6thrust24THRUST_300001_SM_1000_NS12placeholders2_7E[1];
.global .align 1 .b8 _ZN34_INTERNAL_ce69f286_4_k_cu_68bbcb4e6thrust24THRUST_300001_SM_1000_NS12placeholders2_8E[1];
.global .align 1 .b8 _ZN34_INTERNAL_ce69f286_4_k_cu_68bbcb4e6thrust24THRUST_300001_SM_1000_NS12placeholders2_9E[1];
.global .align 1 .b8 _ZN34_INTERNAL_ce69f286_4_k_cu_68bbcb4e6thrust24THRUST_300001_SM_1000_NS12placeholders3_10E[1];
.global .align 1 .b8 _ZN34_INTERNAL_ce69f286_4_k_cu_68bbcb4e6thrust24THRUST_300001_SM_1000_NS3seqE[1];
.global .align 1 .b8 _ZN34_INTERNAL_ce69f286_4_k_cu_68bbcb4e6thrust24THRUST_300001_SM_1000_NS6deviceE[1];

.visible .entry _Z28neighbor_sampling_fcr_kernelPKii9GraphData9CacheDataS0_fbPiS3_P17curandStateXORWOW(
	.param .u64 .ptr .align 1 _Z28neighbor_sampling_fcr_kernelPKii9GraphData9CacheDataS0_fbPiS3_P17curandStateXORWOW_param_0,
	.param .u32 _Z28neighbor_sampling_fcr_kernelPKii9GraphData9CacheDataS0_fbPiS3_P17curandStateXORWOW_param_1,
	.param .align 8 .b8 _Z28neighbor_sampling_fcr_kernelPKii9GraphData9CacheDataS0_fbPiS3_P17curandStateXORWOW_param_2[56],
	.param .align 8 .b8 _Z28neighbor_sampling_fcr_kernelPKii9GraphData9CacheDataS0_fbPiS3_P17curandStateXORWOW_param_3[40],
	.param .u64 .ptr .align 1 _Z28neighbor_sampling_fcr_kernelPKii9GraphData9CacheDataS0_fbPiS3_P17curandStateXORWOW_param_4,
	.param .f32 _Z28neighbor_sampling_fcr_kernelPKii9GraphData9CacheDataS0_fbPiS3_P17curandStateXORWOW_param_5,
	.param .u8 _Z28neighbor_sampling_fcr_kernelPKii9GraphData9CacheDataS0_fbPiS3_P17curandStateXORWOW_param_6,
	.param .u64 .ptr .align 1 _Z28neighbor_sampling_fcr_kernelPKii9GraphData9CacheDataS0_fbPiS3_P17curandStateXORWOW_param_7,
	.param .u64 .ptr .align 1 _Z28neighbor_sampling_fcr_kernelPKii9GraphData9CacheDataS0_fbPiS3_P17curandStateXORWOW_param_8,
	.param .u64 .ptr .align 1 _Z28neighbor_sampling_fcr_kernelPKii9GraphData9CacheDataS0_fbPiS3_P17curandStateXORWOW_param_9
)
{
	.reg .pred 	%p<10>;
	.reg .b16 	%rs<2>;
	.reg .b32 	%r<55>;
	.reg .b32 	%f<9>;
	.reg .b64 	%rd<42>;
	.reg .b64 	%fd<2>;

	ld.param.u64 	%rd13, [_Z28neighbor_sampling_fcr_kernelPKii9GraphData9CacheDataS0_fbPiS3_P17curandStateXORWOW_param_2+40];
	ld.param.u64 	%rd12, [_Z28neighbor_sampling_fcr_kernelPKii9GraphData9CacheDataS0_fbPiS3_P17curandStateXORWOW_param_2+32];
	ld.param.u64 	%rd11, [_Z28neighbor_sampling_fcr_kernelPKii9GraphData9CacheDataS0_fbPiS3_P17curandStateXORWOW_param_2+24];
	ld.param.u64 	%rd7, [_Z28neighbor_sampling_fcr_kernelPKii9GraphData9CacheDataS0_fbPiS3_P17curandStateXORWOW_param_0];
	ld.param.u64 	%rd4, [_Z28neighbor_sampling_fcr_kernelPKii9GraphData9CacheDataS0_fbPiS3_P17curandStateXORWOW_param_3+8];
	ld.param.u32 	%r13, [_Z28neighbor_sampling_fcr_kernelPKii9GraphData9CacheDataS0_fbPiS3_P17curandStateXORWOW_param_1];
	ld.param.v2.u32 	{%r1, %r2}, [_Z28neighbor_sampling_fcr_kernelPKii9GraphData9CacheDataS0_fbPiS3_P17curandStateXORWOW_param_3+32];
	ld.param.u64 	%rd14, [_Z28neighbor_sampling_fcr_kernelPKii9GraphData9CacheDataS0_fbPiS3_P17curandStateXORWOW_param_4];
	ld.param.f32 	%f1, [_Z28neighbor_sampling_fcr_kernelPKii9GraphData9CacheDataS0_fbPiS3_P17curandStateXORWOW_param_5];
	ld.param.s8 	%rs1, [_Z28neighbor_sampling_fcr_kernelPKii9GraphData9CacheDataS0_fbPiS3_P17curandStateXORWOW_param_6];
	ld.param.u64 	%rd17, [_Z28neighbor_sampling_fcr_kernelPKii9GraphData9CacheDataS0_fbPiS3_P17curandStateXORWOW_param_7];
	ld.param.u64 	%rd15, [_Z28neighbor_sampling_fcr_kernelPKii9GraphData9CacheDataS0_fbPiS3_P17curandStateXORWOW_param_8];
	ld.param.u64 	%rd16, [_Z28neighbor_sampling_fcr_kernelPKii9GraphData9CacheDataS0_fbPiS3_P17curandStateXORWOW_param_9];
	cvta.to.global.u64 	%rd1, %rd17;
	mov.u32 	%r14, %ctaid.x;
	mov.u32 	%r15, %ntid.x;
	mov.u32 	%r16, %tid.x;
	mad.lo.s32 	%r3, %r14, %r15, %r16;
	shr.s32 	%r17, %r3, 31;
	shr.u32 	%r18, %r17, 22;
	add.s32 	%r19, %r3, %r18;
	shr.s32 	%r4, %r19, 10;
	and.b32  	%r20, %r19, -1024;
	sub.s32 	%r5, %r3, %r20;
	setp.ge.s32 	%p1, %r4, %r13;
	@%p1 bra 	$L__BB0_10;
	cvta.to.global.u64 	%rd18, %rd15;
	cvta.to.global.u64 	%rd19, %rd7;
	cvta.to.global.u64 	%rd20, %rd14;
	mul.wide.s32 	%rd21, %r4, 4;
	add.s64 	%rd22, %rd19, %rd21;
	ld.global.u32 	%r6, [%rd22];
	add.s64 	%rd23, %rd20, %rd21;
	ld.global.u32 	%r21, [%rd23];
	cvt.rn.f32.s32 	%f2, %r21;
	mul.f32 	%f3, %f1, %f2;
	cvt.rzi.s32.f32 	%r7, %f3;
	setp.ne.s32 	%p2, %r5, 0;
	add.s64 	%rd5, %rd18, %rd21;
	@%p2 bra 	$L__BB0_3;
	mov.b32 	%r22, 0;
	st.global.u32 	[%rd5], %r22;
$L__BB0_3:
	bar.sync 	0;
	setp.eq.s16 	%p3, %rs1, 0;
	setp.lt.s32 	%p4, %r1, 1;
	cvta.to.global.u64 	%rd24, %rd11;
	mul.wide.s32 	%rd25, %r6, 4;
	add.s64 	%rd6, %rd24, %rd25;
	or.pred  	%p5, %p4, %p3;
	@%p5 bra 	$L__BB0_6;
	ld.global.u32 	%r23, [%rd6];
	min.s32 	%r24, %r2, %r23;
	min.s32 	%r25, %r24, %r7;
	setp.le.s32 	%p6, %r25, %r5;
	@%p6 bra 	$L__BB0_6;
	mad.lo.s32 	%r26, %r6, %r2, %r5;
	cvta.to.global.u64 	%rd26, %rd4;
	mul.wide.s32 	%rd27, %r26, 4;
	add.s64 	%rd28, %rd26, %rd27;
	ld.global.u32 	%r27, [%rd28];
	mul.wide.s32 	%rd29, %r3, 4;
	add.s64 	%rd30, %rd1, %rd29;
	st.global.u32 	[%rd30], %r27;
	atom.global.add.u32 	%r28, [%rd5], 1;
$L__BB0_6:
	ld.global.u32 	%r8, [%rd5];
	sub.s32 	%r29, %r7, %r8;
	setp.ge.s32 	%p7, %r5, %r29;
	@%p7 bra 	$L__BB0_10;
	ld.global.u32 	%r30, [%rd6];
	setp.ge.s32 	%p8, %r5, %r30;
	@%p8 bra 	$L__BB0_10;
	cvta.to.global.u64 	%rd31, %rd13;
	add.s64 	%rd33, %rd31, %rd25;
	ld.global.u32 	%r9, [%rd33];
	ld.global.u32 	%r10, [%rd33+4];
	add.s32 	%r31, %r9, %r5;
	setp.ge.s32 	%p9, %r31, %r10;
	@%p9 bra 	$L__BB0_10;
	cvta.to.global.u64 	%rd34, %rd16;
	mul.wide.s32 	%rd35, %r3, 48;
	add.s64 	%rd36, %rd34, %rd35;
	ld.global.v2.u32 	{%r32, %r33}, [%rd36];
	ld.global.v2.u32 	{%r34, %r35}, [%rd36+8];
	ld.global.v2.u32 	{%r36, %r37}, [%rd36+16];
	ld.global.v2.u32 	{%r38, %r39}, [%rd36+24];
	ld.global.f32 	%f4, [%rd36+32];
	ld.global.f64 	%fd1, [%rd36+40];
	shr.u32 	%r40, %r33, 2;
	xor.b32  	%r41, %r40, %r33;
	shl.b32 	%r42, %r37, 4;
	shl.b32 	%r43, %r41, 1;
	xor.b32  	%r44, %r42, %r43;
	xor.b32  	%r45, %r44, %r37;
	xor.b32  	%r46, %r45, %r41;
	add.s32 	%r47, %r32, 362437;
	add.s32 	%r48, %r46, %r47;
	cvt.rn.f32.u32 	%f5, %r48;
	fma.rn.f32 	%f6, %f5, 0f2F800000, 0f2F000000;
	sub.s32 	%r49, %r10, %r9;
	cvt.rn.f32.s32 	%f7, %r49;
	mul.f32 	%f8, %f6, %f7;
	cvt.rzi.s32.f32 	%r50, %f8;
	add.s32 	%r51, %r50, %r9;
	cvta.to.global.u64 	%rd37, %rd12;
	mul.wide.s32 	%rd38, %r51, 4;
	add.s64 	%rd39, %rd37, %rd38;
	ld.global.u32 	%r52, [%rd39];
	add.s32 	%r53, %r3, %r8;
	mul.wide.s32 	%rd40, %r53, 4;
	add.s64 	%rd41, %rd1, %rd40;
	st.global.u32 	[%rd41], %r52;
	atom.global.add.u32 	%r54, [%rd5], 1;
	st.global.v2.u32 	[%rd36], {%r47, %r34};
	st.global.v2.u32 	[%rd36+8], {%r35, %r36};
	st.global.v2.u32 	[%rd36+16], {%r37, %r46};
	st.global.v2.u32 	[%rd36+24], {%r38, %r39};
	st.global.f32 	[%rd36+32], %f4;
	st.global.f64 	[%rd36+40], %fd1;
$L__BB0_10:
	ret;

}
	// .globl	_Z24cache_refresh_otf_kernelPKii9GraphData9CacheDataffiPiS3_P17curandStateXORWOW
.visible .entry _Z24cache_refresh_otf_kernelPKii9GraphData9CacheDataffiPiS3_P17curandStateXORWOW(
	.param .u64 .ptr .align 1 _Z24cache_refresh_otf_kernelPKii9GraphData9CacheDataffiPiS3_P17curandStateXORWOW_param_0,
	.param .u32 _Z24cache_refresh_otf_kernelPKii9GraphData9CacheDataffiPiS3_P17curandStateXORWOW_param_1,
	.param .align 8 .b8 _Z24cache_refresh_otf_kernelPKii9GraphData9CacheDataffiPiS3_P17curandStateXORWOW_param_2[56],
	.param .align 8 .b8 _Z24cache_refresh_otf_kernelPKii9GraphData9CacheDataffiPiS3_P17curandStateXORWOW_param_3[40],
	.param .f32 _Z24cache_refresh_otf_kernelPKii9GraphData9CacheDataffiPiS3_P17curandStateXORWOW_param_4,
	.param .f32 _Z24cache_refresh_otf_kernelPKii9GraphData9CacheDataffiPiS3_P17curandStateXORWOW_param_5,
	.param .u32 _Z24cache_refresh_otf_kernelPKii9GraphData9CacheDataffiPiS3_P17curandStateXORWOW_param_6,
	.param .u64 .ptr .align 1 _Z24cache_refresh_otf_kernelPKii9GraphData9CacheDataffiPiS3_P17curandStateXORWOW_param_7,
	.param .u64 .ptr .align 1 _Z24cache_refresh_otf_kernelPKii9GraphData9CacheDataffiPiS3_P17curandStateXORWOW_param_8,
	.param .u64 .ptr .align 1 _Z24cache_refresh_otf_kernelPKii9GraphData9CacheDataffiPiS3_P17curandStateXORWOW_param_9
)
{
	.reg .pred 	%p<3>;
	.reg .b32 	%r<45>;
	.reg .b32 	%f<11>;
	.reg .b64 	%rd<35>;
	.reg .b64 	%fd<2>;

	ld.param.u64 	%rd7, [_Z24cache_refresh_otf_kernelPKii9GraphData9CacheDataffiPiS3_P17curandStateXORWOW_param_2+40];
	ld.param.u64 	%rd6, [_Z24cache_refresh_otf_kernelPKii9GraphData9CacheDataffiPiS3_P17curandStateXORWOW_param_2+32];
	ld.param.u64 	%rd5, [_Z24cache_refresh_otf_kernelPKii9GraphData9CacheDataffiPiS3_P17curandStateXORWOW_param_2+24];
	ld.param.u64 	%rd1, [_Z24cache_refresh_otf_kernelPKii9GraphData9CacheDataffiPiS3_P17curandStateXORWOW_param_0];
	ld.param.u32 	%r10, [_Z24cache_refresh_otf_kernelPKii9GraphData9CacheDataffiPiS3_P17curandStateXORWOW_param_1];
	ld.param.v2.u32 	{%r8, %r9}, [_Z24cache_refresh_otf_kernelPKii9GraphData9CacheDataffiPiS3_P17curandStateXORWOW_param_3+32];
	ld.param.f32 	%f1, [_Z24cache_refresh_otf_kernelPKii9GraphData9CacheDataffiPiS3_P17curandStateXORWOW_param_4];
	ld.param.f32 	%f2, [_Z24cache_refresh_otf_kernelPKii9GraphData9CacheDataffiPiS3_P17curandStateXORWOW_param_5];
	ld.param.u64 	%rd12, [_Z24cache_refresh_otf_kernelPKii9GraphData9CacheDataffiPiS3_P17curandStateXORWOW_param_7];
	ld.param.u64 	%rd13, [_Z24cache_refresh_otf_kernelPKii9GraphData9CacheDataffiPiS3_P17curandStateXORWOW_param_8];
	ld.param.u64 	%rd14, [_Z24cache_refresh_otf_kernelPKii9GraphData9CacheDataffiPiS3_P17curandStateXORWOW_param_9];
	mov.u32 	%r11, %ctaid.x;
	mov.u32 	%r12, %ntid.x;
	mov.u32 	%r13, %tid.x;
	mad.lo.s32 	%r1, %r11, %r12, %r13;
	shr.s32 	%r14, %r1, 31;
	shr.u32 	%r15, %r14, 22;
	add.s32 	%r16, %r1, %r15;
	shr.s32 	%r2, %r16, 10;
	and.b32  	%r17, %r16, -1024;
	sub.s32 	%r3, %r1, %r17;
	setp.ge.s32 	%p1, %r2, %r10;
	@%p1 bra 	$L__BB1_3;
	cvta.to.global.u64 	%rd15, %rd5;
	cvta.to.global.u64 	%rd16, %rd1;
	mul.wide.s32 	%rd17, %r2, 4;
	add.s64 	%rd18, %rd16, %rd17;
	ld.global.u32 	%r5, [%rd18];
	mul.wide.s32 	%rd19, %r5, 4;
	add.s64 	%rd20, %rd15, %rd19;
	ld.global.u32 	%r18, [%rd20];
	min.s32 	%r19, %r9, %r18;
	cvt.rn.f32.s32 	%f3, %r19;
	mul.f32 	%f4, %f2, %f3;
	mul.f32 	%f5, %f1, %f4;
	cvt.rzi.s32.f32 	%r20, %f5;
	setp.ge.s32 	%p2, %r3, %r20;
	@%p2 bra 	$L__BB1_3;
	mad.lo.s32 	%r21, %r5, %r9, %r3;
	cvta.to.global.u64 	%rd21, %rd12;
	mul.wide.s32 	%rd22, %r1, 4;
	add.s64 	%rd23, %rd21, %rd22;
	st.global.u32 	[%rd23], %r21;
	cvta.to.global.u64 	%rd24, %rd14;
	mul.wide.s32 	%rd25, %r1, 48;
	add.s64 	%rd26, %rd24, %rd25;
	ld.global.v2.u32 	{%r22, %r23}, [%rd26];
	ld.global.v2.u32 	{%r24, %r25}, [%rd26+8];
	ld.global.v2.u32 	{%r26, %r27}, [%rd26+16];
	ld.global.v2.u32 	{%r28, %r29}, [%rd26+24];
	ld.global.f32 	%f6, [%rd26+32];
	ld.global.f64 	%fd1, [%rd26+40];
	shr.u32 	%r30, %r23, 2;
	xor.b32  	%r31, %r30, %r23;
	shl.b32 	%r32, %r27, 4;
	shl.b32 	%r33, %r31, 1;
	xor.b32  	%r34, %r32, %r33;
	xor.b32  	%r35, %r34, %r27;
	xor.b32  	%r36, %r35, %r31;
	add.s32 	%r37, %r22, 362437;
	add.s32 	%r38, %r36, %r37;
	cvt.rn.f32.u32 	%f7, %r38;
	fma.rn.f32 	%f8, %f7, 0f2F800000, 0f2F000000;
	cvta.to.global.u64 	%rd27, %rd7;
	add.s64 	%rd29, %rd27, %rd19;
	ld.global.u32 	%r39, [%rd29];
	ld.global.u32 	%r40, [%rd29+4];
	sub.s32 	%r41, %r40, %r39;
	cvt.rn.f32.s32 	%f9, %r41;
	mul.f32 	%f10, %f8, %f9;
	cvt.rzi.s32.f32 	%r42, %f10;
	add.s32 	%r43, %r42, %r39;
	cvta.to.global.u64 	%rd30, %rd6;
	mul.wide.s32 	%rd31, %r43, 4;
	add.s64 	%rd32, %rd30, %rd31;
	ld.global.u32 	%r44, [%rd32];
	cvta.to.global.u64 	%rd33, %rd13;
	add.s64 	%rd34, %rd33, %rd22;
	st.global.u32 	[%rd34], %r44;
	st.global.v2.u32 	[%rd26], {%r37, %r24};
	st.global.v2.u32 	[%rd26+8], {%r25, %r26};
	st.global.v2.u32 	[%rd26+16], {%r27, %r36};
	st.global.v2.u32 	[%rd26+24], {%r28, %r29};
	st.global.f32 	[%rd26+32], %f6;
	st.global.f64 	[%rd26+40], %fd1;
$L__BB1_3:
	ret;

}
	// .globl	_Z27graph_structure_mask_kernel9GraphDataS_PKiS1_PiS2_S2_S2_
.visible .entry _Z27graph_structure_mask_kernel9GraphDataS_PKiS1_PiS2_S2_S2_(
	.param .align 8 .b8 _Z27graph_structure_mask_kernel9GraphDataS_PKiS1_PiS2_S2_S2__param_0[56],
	.param .align 8 .b8 _Z27graph_structure_mask_kernel9GraphDataS_PKiS1_PiS2_S2_S2__param_1[56],
	.param .u64 .ptr .align 1 _Z27graph_structure_mask_kernel9GraphDataS_PKiS1_PiS2_S2_S2__param_2,
	.param .u64 .ptr .align 1 _Z27graph_structure_mask_kernel9GraphDataS_PKiS1_PiS2_S2_S2__param_3,
	.param .u64 .ptr .align 1 _Z27graph_structure_mask_kernel9GraphDataS_PKiS1_PiS2_S2_S2__param_4,
	.param .u64 .ptr .align 1 _Z27graph_structure_mask_kernel9GraphDataS_PKiS1_PiS2_S2_S2__param_5,
	.param .u64 .ptr .align 1 _Z27graph_structure_mask_kernel9GraphDataS_PKiS1_PiS2_S2_S2__param_6,
	.param .u64 .ptr .align 1 _Z27graph_structure_mask_kernel9GraphDataS_PKiS1_PiS2_S2_S2__param_7
)
{
	.reg .pred 	%p<8>;
	.reg .b32 	%r<23>;
	.reg .b32 	%f<2>;
	.reg .b64 	%rd<62>;

	ld.param.u64 	%rd17, [_Z27graph_structure_mask_kernel9GraphDataS_PKiS1_PiS2_S2_S2__param_1+16];
	ld.param.u64 	%rd16, [_Z27graph_structure_mask_kernel9GraphDataS_PKiS1_PiS2_S2_S2__param_1+8];
	ld.param.u64 	%rd15, [_Z27graph_structure_mask_kernel9GraphDataS_PKiS1_PiS2_S2_S2__param_1];
	ld.param.u64 	%rd12, [_Z27graph_structure_mask_kernel9GraphDataS_PKiS1_PiS2_S2_S2__param_0+24];
	ld.param.u64 	%rd11, [_Z27graph_structure_mask_kernel9GraphDataS_PKiS1_PiS2_S2_S2__param_0+16];
	ld.param.u64 	%rd10, [_Z27graph_structure_mask_kernel9GraphDataS_PKiS1_PiS2_S2_S2__param_0+8];
	ld.param.u64 	%rd9, [_Z27graph_structure_mask_kernel9GraphDataS_PKiS1_PiS2_S2_S2__param_0];
	ld.param.v2.u32 	{%r5, %r6}, [_Z27graph_structure_mask_kernel9GraphDataS_PKiS1_PiS2_S2_S2__param_0+48];
	ld.param.u64 	%rd21, [_Z27graph_structure_mask_kernel9GraphDataS_PKiS1_PiS2_S2_S2__param_2];
	ld.param.u64 	%rd22, [_Z27graph_structure_mask_kernel9GraphDataS_PKiS1_PiS2_S2_S2__param_3];
	ld.param.u64 	%rd24, [_Z27graph_structure_mask_kernel9GraphDataS_PKiS1_PiS2_S2_S2__param_5];
	ld.param.u64 	%rd25, [_Z27graph_structure_mask_kernel9GraphDataS_PKiS1_PiS2_S2_S2__param_6];
	ld.param.u64 	%rd26, [_Z27graph_structure_mask_kernel9GraphDataS_PKiS1_PiS2_S2_S2__param_7];
	cvta.to.global.u64 	%rd1, %rd26;
	cvta.to.global.u64 	%rd2, %rd25;
	mov.u32 	%r9, %ctaid.x;
	mov.u32 	%r10, %ntid.x;
	mov.u32 	%r11, %tid.x;
	mad.lo.s32 	%r2, %r9, %r10, %r11;
	setp.ge.s32 	%p1, %r2, %r5;
	@%p1 bra 	$L__BB2_4;
	cvta.to.global.u64 	%rd27, %rd12;
	cvta.to.global.u64 	%rd28, %rd21;
	mul.wide.s32 	%rd29, %r2, 4;
	add.s64 	%rd30, %rd27, %rd29;
	ld.global.u32 	%r12, [%rd30];
	add.s64 	%rd31, %rd28, %rd29;
	ld.global.u32 	%r13, [%rd31];
	setp.le.s32 	%p2, %r12, %r13;
	@%p2 bra 	$L__BB2_3;
	ld.param.u64 	%rd61, [_Z27graph_structure_mask_kernel9GraphDataS_PKiS1_PiS2_S2_S2__param_4];
	cvta.to.global.u64 	%rd34, %rd61;
	atom.global.add.u32 	%r15, [%rd34], 1;
	add.s64 	%rd36, %rd2, %rd29;
	st.global.u32 	[%rd36], %r15;
	bra.uni 	$L__BB2_4;
$L__BB2_3:
	add.s64 	%rd33, %rd2, %rd29;
	mov.b32 	%r14, -1;
	st.global.u32 	[%rd33], %r14;
$L__BB2_4:
	bar.sync 	0;
	setp.ge.s32 	%p3, %r2, %r6;
	@%p3 bra 	$L__BB2_11;
	cvta.to.global.u64 	%rd37, %rd9;
	mul.wide.s32 	%rd38, %r2, 4;
	add.s64 	%rd6, %rd37, %rd38;
	cvta.to.global.u64 	%rd39, %rd10;
	add.s64 	%rd40, %rd39, %rd38;
	ld.global.u32 	%r3, [%rd40];
	cvta.to.global.u64 	%rd41, %rd22;
	add.s64 	%rd42, %rd41, %rd38;
	ld.global.u32 	%r16, [%rd42];
	setp.ne.s32 	%p4, %r16, 1;
	@%p4 bra 	$L__BB2_10;
	ld.global.u32 	%r17, [%rd6];
	mul.wide.s32 	%rd43, %r17, 4;
	add.s64 	%rd7, %rd2, %rd43;
	ld.global.u32 	%r18, [%rd7];
	setp.eq.s32 	%p5, %r18, -1;
	@%p5 bra 	$L__BB2_10;
	mul.wide.s32 	%rd44, %r3, 4;
	add.s64 	%rd8, %rd2, %rd44;
	ld.global.u32 	%r19, [%rd8];
	setp.eq.s32 	%p6, %r19, -1;
	@%p6 bra 	$L__BB2_10;
	cvta.to.global.u64 	%rd45, %rd24;
	atom.global.add.u32 	%r4, [%rd45], 1;
	add.s64 	%rd47, %rd1, %rd38;
	st.global.u32 	[%rd47], %r4;
	ld.global.u32 	%r20, [%rd7];
	cvta.to.global.u64 	%rd48, %rd15;
	mul.wide.s32 	%rd49, %r4, 4;
	add.s64 	%rd50, %rd48, %rd49;
	st.global.u32 	[%rd50], %r20;
	ld.global.u32 	%r21, [%rd8];
	cvta.to.global.u64 	%rd51, %rd16;
	add.s64 	%rd52, %rd51, %rd49;
	st.global.u32 	[%rd52], %r21;
	setp.eq.s64 	%p7, %rd17, 0;
	@%p7 bra 	$L__BB2_11;
	cvta.to.global.u64 	%rd53, %rd11;
	add.s64 	%rd55, %rd53, %rd38;
	ld.global.f32 	%f1, [%rd55];
	cvta.to.global.u64 	%rd56, %rd17;
	add.s64 	%rd58, %rd56, %rd49;
	st.global.f32 	[%rd58], %f1;
	bra.uni 	$L__BB2_11;
$L__BB2_10:
	add.s64 	%rd60, %rd1, %rd38;
	mov.b32 	%r22, -1;
	st.global.u32 	[%rd60], %r22;
$L__BB2_11:
	ret;

}
	// .globl	_Z26buffer_cache_update_kernel9CacheDataPKiiPiS2_S2_ii
.visible .entry _Z26buffer_cache_update_kernel9CacheDataPKiiPiS2_S2_ii(
	.param .align 8 .b8 _Z26buffer_cache_update_kernel9CacheDataPKiiPiS2_S2_ii_param_0[40],
	.param .u64 .ptr .align 1 _Z26buffer_cache_update_kernel9CacheDataPKiiPiS2_S2_ii_param_1,
	.param .u32 _Z26buffer_cache_update_kernel9CacheDataPKiiPiS2_S2_ii_param_2,
	.param .u64 .ptr .align 1 _Z26buffer_cache_update_kernel9CacheDataPKiiPiS2_S2_ii_param_3,
	.param .u64 .ptr .align 1 _Z26buffer_cache_update_kernel9CacheDataPKiiPiS2_S2_ii_param_4,
	.param .u64 .ptr .align 1 _Z26buffer_cache_update_kernel9CacheDataPKiiPiS2_S2_ii_param_5,
	.param .u32 _Z26buffer_cache_update_kernel9CacheDataPKiiPiS2_S2_ii_param_6,
	.param .u32 _Z26buffer_cache_update_kernel9CacheDataPKiiPiS2_S2_ii_param_7
)
{
	.reg .pred 	%p<43>;
	.reg .b32 	%r<185>;
	.reg .b64 	%rd<32>;

	ld.param.u32 	%r1, [_Z26buffer_cache_update_kernel9CacheDataPKiiPiS2_S2_ii_param_0+32];
	ld.param.u64 	%rd10, [_Z26buffer_cache_update_kernel9CacheDataPKiiPiS2_S2_ii_param_1];
	ld.param.u32 	%r44, [_Z26buffer_cache_update_kernel9CacheDataPKiiPiS2_S2_ii_param_2];
	ld.param.u64 	%rd11, [_Z26buffer_cache_update_kernel9CacheDataPKiiPiS2_S2_ii_param_3];
	ld.param.u64 	%rd12, [_Z26buffer_cache_update_kernel9CacheDataPKiiPiS2_S2_ii_param_4];
	ld.param.u64 	%rd13, [_Z26buffer_cache_update_kernel9CacheDataPKiiPiS2_S2_ii_param_5];
	ld.param.u32 	%r42, [_Z26buffer_cache_update_kernel9CacheDataPKiiPiS2_S2_ii_param_6];
	ld.param.u32 	%r43, [_Z26buffer_cache_update_kernel9CacheDataPKiiPiS2_S2_ii_param_7];
	cvta.to.global.u64 	%rd1, %rd13;
	cvta.to.global.u64 	%rd2, %rd12;
	mov.u32 	%r45, %ctaid.x;
	mov.u32 	%r46, %ntid.x;
	mov.u32 	%r47, %tid.x;
	mad.lo.s32 	%r2, %r45, %r46, %r47;
	setp.ge.s32 	%p1, %r2, %r44;
	@%p1 bra 	$L__BB3_19;
	cvta.to.global.u64 	%rd14, %rd11;
	cvta.to.global.u64 	%rd15, %rd10;
	mul.wide.s32 	%rd16, %r2, 4;
	add.s64 	%rd17, %rd15, %rd16;
	ld.global.u32 	%r48, [%rd17];
	mul.wide.s32 	%rd18, %r48, 4;
	add.s64 	%rd3, %rd14, %rd18;
	ld.global.u32 	%r3, [%rd3];
	setp.eq.s32 	%p2, %r3, -1;
	@%p2 bra 	$L__BB3_3;
	mul.wide.s32 	%rd19, %r3, 4;
	add.s64 	%rd20, %rd2, %rd19;
	st.global.u32 	[%rd20], %r42;
	atom.global.add.u32 	%r49, [%rd1], 1;
	add.s64 	%rd21, %rd1, %rd19;
	st.global.u32 	[%rd21], %r49;
	bra.uni 	$L__BB3_19;
$L__BB3_3:
	setp.lt.s32 	%p3, %r1, %r43;
	@%p3 bra 	$L__BB3_20;
	setp.lt.s32 	%p4, %r43, 1;
	mov.b32 	%r184, -1;
	@%p4 bra 	$L__BB3_17;
	and.b32  	%r4, %r43, 15;
	setp.lt.u32 	%p5, %r43, 16;
	mov.b32 	%r171, 2147483647;
	mov.b32 	%r184, -1;
	mov.b32 	%r169, 0;
	@%p5 bra 	$L__BB3_8;
	and.b32  	%r169, %r43, 2147483632;
	add.s64 	%rd30, %rd2, 32;
	mov.b32 	%r171, 2147483647;
	mov.b32 	%r184, -1;
	mov.b32 	%r165, 0;
$L__BB3_7:
	.pragma "nounroll";
	ld.global.u32 	%r58, [%rd30+-32];
	setp.lt.s32 	%p6, %r58, %r171;
	min.s32 	%r59, %r58, %r171;
	selp.b32 	%r60, %r165, %r184, %p6;
	ld.global.u32 	%r61, [%rd30+-28];
	setp.lt.s32 	%p7, %r61, %r59;
	min.s32 	%r62, %r61, %r59;
	add.s32 	%r63, %r165, 1;
	selp.b32 	%r64, %r63, %r60, %p7;
	ld.global.u32 	%r65, [%rd30+-24];
	setp.lt.s32 	%p8, %r65, %r62;
	min.s32 	%r66, %r65, %r62;
	add.s32 	%r67, %r165, 2;
	selp.b32 	%r68, %r67, %r64, %p8;
	ld.global.u32 	%r69, [%rd30+-20];
	setp.lt.s32 	%p9, %r69, %r66;
	min.s32 	%r70, %r69, %r66;
	add.s32 	%r71, %r165, 3;
	selp.b32 	%r72, %r71, %r68, %p9;
	ld.global.u32 	%r73, [%rd30+-16];
	setp.lt.s32 	%p10, %r73, %r70;
	min.s32 	%r74, %r73, %r70;
	add.s32 	%r75, %r165, 4;
	selp.b32 	%r76, %r75, %r72, %p10;
	ld.global.u32 	%r77, [%rd30+-12];
	setp.lt.s32 	%p11, %r77, %r74;
	min.s32 	%r78, %r77, %r74;
	add.s32 	%r79, %r165, 5;
	selp.b32 	%r80, %r79, %r76, %p11;
	ld.global.u32 	%r81, [%rd30+-8];
	setp.lt.s32 	%p12, %r81, %r78;
	min.s32 	%r82, %r81, %r78;
	add.s32 	%r83, %r165, 6;
	selp.b32 	%r84, %r83, %r80, %p12;
	ld.global.u32 	%r85, [%rd30+-4];
	setp.lt.s32 	%p13, %r85, %r82;
	min.s32 	%r86, %r85, %r82;
	add.s32 	%r87, %r165, 7;
	selp.b32 	%r88, %r87, %r84, %p13;
	ld.global.u32 	%r89, [%rd30];
	setp.lt.s32 	%p14, %r89, %r86;
	min.s32 	%r90, %r89, %r86;
	add.s32 	%r91, %r165, 8;
	selp.b32 	%r92, %r91, %r88, %p14;
	ld.global.u32 	%r93, [%rd30+4];
	setp.lt.s32 	%p15, %r93, %r90;
	min.s32 	%r94, %r93, %r90;
	add.s32 	%r95, %r165, 9;
	selp.b32 	%r96, %r95, %r92, %p15;
	ld.global.u32 	%r97, [%rd30+8];
	setp.lt.s32 	%p16, %r97, %r94;
	min.s32 	%r98, %r97, %r94;
	add.s32 	%r99, %r165, 10;
	selp.b32 	%r100, %r99, %r96, %p16;
	ld.global.u32 	%r101, [%rd30+12];
	setp.lt.s32 	%p17, %r101, %r98;
	min.s32 	%r102, %r101, %r98;
	add.s32 	%r103, %r165, 11;
	selp.b32 	%r104, %r103, %r100, %p17;
	ld.global.u32 	%r105, [%rd30+16];
	setp.lt.s32 	%p18, %r105, %r102;
	min.s32 	%r106, %r105, %r102;
	add.s32 	%r107, %r165, 12;
	selp.b32 	%r108, %r107, %r104, %p18;
	ld.global.u32 	%r109, [%rd30+20];
	setp.lt.s32 	%p19, %r109, %r106;
	min.s32 	%r110, %r109, %r106;
	add.s32 	%r111, %r165, 13;
	selp.b32 	%r112, %r111, %r108, %p19;
	ld.global.u32 	%r113, [%rd30+24];
	setp.lt.s32 	%p20, %r113, %r110;
	min.s32 	%r114, %r113, %r110;
	add.s32 	%r115, %r165, 14;
	selp.b32 	%r116, %r115, %r112, %p20;
	ld.global.u32 	%r117, [%rd30+28];
	setp.lt.s32 	%p21, %r117, %r114;
	min.s32 	%r171, %r117, %r114;
	add.s32 	%r118, %r165, 15;
	selp.b32 	%r184, %r118, %r116, %p21;
	add.s64 	%rd30, %rd30, 64;
	add.s32 	%r165, %r165, 16;
	setp.ne.s32 	%p22, %r165, %r169;
	@%p22 bra 	$L__BB3_7;
$L__BB3_8:
	setp.eq.s32 	%p23, %r4, 0;
	@%p23 bra 	$L__BB3_17;
	and.b32  	%r16, %r43, 7;
	setp.lt.u32 	%p24, %r4, 8;
	@%p24 bra 	$L__BB3_11;
	mul.wide.u32 	%rd22, %r169, 4;
	add.s64 	%rd23, %rd2, %rd22;
	ld.global.u32 	%r120, [%rd23];
	setp.lt.s32 	%p25, %r120, %r171;
	min.s32 	%r121, %r120, %r171;
	selp.b32 	%r122, %r169, %r184, %p25;
	add.s32 	%r123, %r169, 1;
	ld.global.u32 	%r124, [%rd23+4];
	setp.lt.s32 	%p26, %r124, %r121;
	min.s32 	%r125, %r124, %r121;
	selp.b32 	%r126, %r123, %r122, %p26;
	add.s32 	%r127, %r169, 2;
	ld.global.u32 	%r128, [%rd23+8];
	setp.lt.s32 	%p27, %r128, %r125;
	min.s32 	%r129, %r128, %r125;
	selp.b32 	%r130, %r127, %r126, %p27;
	add.s32 	%r131, %r169, 3;
	ld.global.u32 	%r132, [%rd23+12];
	setp.lt.s32 	%p28, %r132, %r129;
	min.s32 	%r133, %r132, %r129;
	selp.b32 	%r134, %r131, %r130, %p28;
	add.s32 	%r135, %r169, 4;
	ld.global.u32 	%r136, [%rd23+16];
	setp.lt.s32 	%p29, %r136, %r133;
	min.s32 	%r137, %r136, %r133;
	selp.b32 	%r138, %r135, %r134, %p29;
	add.s32 	%r139, %r169, 5;
	ld.global.u32 	%r140, [%rd23+20];
	setp.lt.s32 	%p30, %r140, %r137;
	min.s32 	%r141, %r140, %r137;
	selp.b32 	%r142, %r139, %r138, %p30;
	add.s32 	%r143, %r169, 6;
	ld.global.u32 	%r144, [%rd23+24];
	setp.lt.s32 	%p31, %r144, %r141;
	min.s32 	%r145, %r144, %r141;
	selp.b32 	%r146, %r143, %r142, %p31;
	add.s32 	%r147, %r169, 7;
	ld.global.u32 	%r148, [%rd23+28];
	setp.lt.s32 	%p32, %r148, %r145;
	min.s32 	%r171, %r148, %r145;
	selp.b32 	%r184, %r147, %r146, %p32;
	add.s32 	%r169, %r169, 8;
$L__BB3_11:
	setp.eq.s32 	%p33, %r16, 0;
	@%p33 bra 	$L__BB3_17;
	and.b32  	%r24, %r43, 3;
	setp.lt.u32 	%p34, %r16, 4;
	@%p34 bra 	$L__BB3_14;
	mul.wide.u32 	%rd24, %r169, 4;
	add.s64 	%rd25, %rd2, %rd24;
	ld.global.u32 	%r150, [%rd25];
	setp.lt.s32 	%p35, %r150, %r171;
	min.s32 	%r151, %r150, %r171;
	selp.b32 	%r152, %r169, %r184, %p35;
	add.s32 	%r153, %r169, 1;
	ld.global.u32 	%r154, [%rd25+4];
	setp.lt.s32 	%p36, %r154, %r151;
	min.s32 	%r155, %r154, %r151;
	selp.b32 	%r156, %r153, %r152, %p36;
	add.s32 	%r157, %r169, 2;
	ld.global.u32 	%r158, [%rd25+8];
	setp.lt.s32 	%p37, %r158, %r155;
	min.s32 	%r159, %r158, %r155;
	selp.b32 	%r160, %r157, %r156, %p37;
	add.s32 	%r161, %r169, 3;
	ld.global.u32 	%r162, [%rd25+12];
	setp.lt.s32 	%p38, %r162, %r159;
	min.s32 	%r171, %r162, %r159;
	selp.b32 	%r184, %r161, %r160, %p38;
	add.s32 	%r169, %r169, 4;
$L__BB3_14:
	setp.eq.s32 	%p39, %r24, 0;
	@%p39 bra 	$L__BB3_17;
	mul.wide.u32 	%rd26, %r169, 4;
	add.s64 	%rd31, %rd2, %rd26;
	neg.s32 	%r180, %r24;
$L__BB3_16:
	.pragma "nounroll";
	ld.global.u32 	%r163, [%rd31];
	setp.lt.s32 	%p40, %r163, %r171;
	min.s32 	%r171, %r163, %r171;
	selp.b32 	%r184, %r169, %r184, %p40;
	add.s32 	%r169, %r169, 1;
	add.s64 	%rd31, %rd31, 4;
	add.s32 	%r180, %r180, 1;
	setp.ne.s32 	%p41, %r180, 0;
	@%p41 bra 	$L__BB3_16;
$L__BB3_17:
	setp.eq.s32 	%p42, %r184, -1;
	@%p42 bra 	$L__BB3_19;
	st.global.u32 	[%rd3], %r184;
	mul.wide.s32 	%rd27, %r184, 4;
	add.s64 	%rd28, %rd2, %rd27;
	st.global.u32 	[%rd28], %r42;
	atom.global.add.u32 	%r164, [%rd1], 1;
	add.s64 	%rd29, %rd1, %rd27;
	st.global.u32 	[%rd29], %r164;
$L__BB3_19:
	ret;
$L__BB3_20:
	trap;

}
	// .globl	_Z28multi_hop_aggregation_kernelPKii9GraphDataS0_iPiS2_S2_P17curandStateXORWOW
.visible .entry _Z28multi_hop_aggregation_kernelPKii9GraphDataS0_iPiS2_S2_P17curandStateXORWOW(
	.param .u64 .ptr .align 1 _Z28multi_hop_aggregation_kernelPKii9GraphDataS0_iPiS2_S2_P17curandStateXORWOW_param_0,
	.param .u32 _Z28multi_hop_aggregation_kernelPKii9GraphDataS0_iPiS2_S2_P17curandStateXORWOW_param_1,
	.param .align 8 .b8 _Z28multi_hop_aggregation_kernelPKii9GraphDataS0_iPiS2_S2_P17curandStateXORWOW_param_2[56],
	.param .u64 .ptr .align 1 _Z28multi_hop_aggregation_kernelPKii9GraphDataS0_iPiS2_S2_P17curandStateXORWOW_param_3,
	.param .u32 _Z28multi_hop_aggregation_kernelPKii9GraphDataS0_iPiS2_S2_P17curandStateXORWOW_param_4,
	.param .u64 .ptr .align 1 _Z28multi_hop_aggregation_kernelPKii9GraphDataS0_iPiS2_S2_P17curandStateXORWOW_param_5,
	.param .u64 .ptr .align 1 _Z28multi_hop_aggregation_kernelPKii9GraphDataS0_iPiS2_S2_P17curandStateXORWOW_param_6,
	.param .u64 .ptr .align 1 _Z28multi_hop_aggregation_kernelPKii9GraphDataS0_iPiS2_S2_P17curandStateXORWOW_param_7,
	.param .u64 .ptr .align 1 _Z28multi_hop_aggregation_kernelPKii9GraphDataS0_iPiS2_S2_P17curandStateXORWOW_param_8
)
{
	.reg .pred 	%p<19>;
	.reg .b32 	%r<143>;
	.reg .b32 	%f<16>;
	.reg .b64 	%rd<70>;
	.reg .b64 	%fd<4>;

	ld.param.u64 	%rd20, [_Z28multi_hop_aggregation_kernelPKii9GraphDataS0_iPiS2_S2_P17curandStateXORWOW_param_2+40];
	ld.param.u64 	%rd19, [_Z28multi_hop_aggregation_kernelPKii9GraphDataS0_iPiS2_S2_P17curandStateXORWOW_param_2+32];
	ld.param.u64 	%rd14, [_Z28multi_hop_aggregation_kernelPKii9GraphDataS0_iPiS2_S2_P17curandStateXORWOW_param_0];
	ld.param.u32 	%r59, [_Z28multi_hop_aggregation_kernelPKii9GraphDataS0_iPiS2_S2_P17curandStateXORWOW_param_1];
	ld.param.v2.u32 	{%r56, %r57}, [_Z28multi_hop_aggregation_kernelPKii9GraphDataS0_iPiS2_S2_P17curandStateXORWOW_param_2+48];
	ld.param.u64 	%rd21, [_Z28multi_hop_aggregation_kernelPKii9GraphDataS0_iPiS2_S2_P17curandStateXORWOW_param_3];
	ld.param.u32 	%r58, [_Z28multi_hop_aggregation_kernelPKii9GraphDataS0_iPiS2_S2_P17curandStateXORWOW_param_4];
	ld.param.u64 	%rd23, [_Z28multi_hop_aggregation_kernelPKii9GraphDataS0_iPiS2_S2_P17curandStateXORWOW_param_5];
	ld.param.u64 	%rd24, [_Z28multi_hop_aggregation_kernelPKii9GraphDataS0_iPiS2_S2_P17curandStateXORWOW_param_6];
	ld.param.u64 	%rd25, [_Z28multi_hop_aggregation_kernelPKii9GraphDataS0_iPiS2_S2_P17curandStateXORWOW_param_7];
	ld.param.u64 	%rd22, [_Z28multi_hop_aggregation_kernelPKii9GraphDataS0_iPiS2_S2_P17curandStateXORWOW_param_8];
	cvta.to.global.u64 	%rd1, %rd24;
	cvta.to.global.u64 	%rd2, %rd23;
	cvta.to.global.u64 	%rd3, %rd21;
	cvta.to.global.u64 	%rd4, %rd25;
	mov.u32 	%r60, %ctaid.x;
	mov.u32 	%r61, %ntid.x;
	mov.u32 	%r62, %tid.x;
	mad.lo.s32 	%r2, %r60, %r61, %r62;
	shr.s32 	%r63, %r2, 31;
	shr.u32 	%r64, %r63, 22;
	add.s32 	%r65, %r2, %r64;
	shr.s32 	%r3, %r65, 10;
	and.b32  	%r66, %r65, -1024;
	sub.s32 	%r4, %r2, %r66;
	setp.ge.s32 	%p1, %r3, %r59;
	@%p1 bra 	$L__BB4_28;
	cvta.to.global.u64 	%rd26, %rd14;
	mul.wide.s32 	%rd27, %r3, 4;
	add.s64 	%rd28, %rd26, %rd27;
	ld.global.u32 	%r142, [%rd28];
	setp.ne.s32 	%p2, %r4, 0;
	@%p2 bra 	$L__BB4_3;
	mad.lo.s32 	%r67, %r56, %r3, %r142;
	mul.wide.s32 	%rd29, %r67, 4;
	add.s64 	%rd30, %rd4, %rd29;
	mov.b32 	%r68, 1;
	st.global.u32 	[%rd30], %r68;
$L__BB4_3:
	setp.lt.s32 	%p3, %r58, 1;
	@%p3 bra 	$L__BB4_28;
	mul.lo.s32 	%r8, %r58, %r3;
	shl.b32 	%r6, %r8, 10;
	cvta.to.global.u64 	%rd31, %rd22;
	mul.wide.s32 	%rd32, %r2, 48;
	add.s64 	%rd5, %rd31, %rd32;
	mul.lo.s32 	%r7, %r56, %r3;
	setp.eq.s32 	%p4, %r58, 1;
	mov.b32 	%r141, 0;
	@%p4 bra 	$L__BB4_19;
	and.b32  	%r71, %r58, 2147483646;
	neg.s32 	%r138, %r71;
	add.s32 	%r136, %r4, %r6;
	add.s64 	%rd69, %rd3, 4;
	mov.b32 	%r139, 0;
	mov.u32 	%r137, %r8;
$L__BB4_6:
	ld.global.u32 	%r72, [%rd69+-4];
	setp.ge.s32 	%p5, %r4, %r72;
	add.s32 	%r73, %r136, -1024;
	mul.wide.s32 	%rd33, %r73, 4;
	add.s64 	%rd8, %rd2, %rd33;
	@%p5 bra 	$L__BB4_13;
	setp.eq.s32 	%p6, %r139, 0;
	mov.u32 	%r140, %r142;
	@%p6 bra 	$L__BB4_9;
	ld.global.u32 	%r140, [%rd8];
$L__BB4_9:
	setp.eq.s32 	%p7, %r140, -1;
	@%p7 bra 	$L__BB4_13;
	ld.global.v2.u32 	{%r74, %r75}, [%rd5];
	ld.global.v2.u32 	{%r17, %r18}, [%rd5+8];
	ld.global.v2.u32 	{%r19, %r21}, [%rd5+16];
	ld.global.v2.u32 	{%r22, %r23}, [%rd5+24];
	ld.global.f32 	%f1, [%rd5+32];
	ld.global.f64 	%fd1, [%rd5+40];
	shr.u32 	%r76, %r75, 2;
	xor.b32  	%r77, %r76, %r75;
	shl.b32 	%r78, %r21, 4;
	shl.b32 	%r79, %r77, 1;
	xor.b32  	%r80, %r78, %r79;
	xor.b32  	%r81, %r80, %r21;
	xor.b32  	%r24, %r81, %r77;
	add.s32 	%r25, %r74, 362437;
	add.s32 	%r82, %r24, %r25;
	cvt.rn.f32.u32 	%f4, %r82;
	fma.rn.f32 	%f5, %f4, 0f2F800000, 0f2F000000;
	cvta.to.global.u64 	%rd34, %rd20;
	mul.wide.s32 	%rd35, %r140, 4;
	add.s64 	%rd36, %rd34, %rd35;
	ld.global.u32 	%r83, [%rd36];
	ld.global.u32 	%r84, [%rd36+4];
	sub.s32 	%r85, %r84, %r83;
	cvt.rn.f32.s32 	%f6, %r85;
	mul.f32 	%f7, %f5, %f6;
	cvt.rzi.s32.f32 	%r86, %f7;
	add.s32 	%r87, %r86, %r83;
	cvta.to.global.u64 	%rd37, %rd19;
	mul.wide.s32 	%rd38, %r87, 4;
	add.s64 	%rd39, %rd37, %rd38;
	ld.global.u32 	%r26, [%rd39];
	add.s32 	%r88, %r26, %r7;
	mul.wide.s32 	%rd40, %r88, 4;
	add.s64 	%rd9, %rd4, %rd40;
	ld.global.u32 	%r89, [%rd9];
	setp.ne.s32 	%p8, %r89, 0;
	@%p8 bra 	$L__BB4_12;
	st.global.u32 	[%rd8+4096], %r26;
	mov.b32 	%r90, 1;
	st.global.u32 	[%rd9], %r90;
	mul.wide.s32 	%rd41, %r137, 4;
	add.s64 	%rd42, %rd1, %rd41;
	atom.global.add.u32 	%r91, [%rd42], 1;
$L__BB4_12:
	st.global.v2.u32 	[%rd5], {%r25, %r17};
	st.global.v2.u32 	[%rd5+8], {%r18, %r19};
	st.global.v2.u32 	[%rd5+16], {%r21, %r24};
	st.global.v2.u32 	[%rd5+24], {%r22, %r23};
	st.global.f32 	[%rd5+32], %f1;
	st.global.f64 	[%rd5+40], %fd1;
$L__BB4_13:
	bar.sync 	0;
	ld.global.u32 	%r92, [%rd69];
	setp.ge.s32 	%p9, %r4, %r92;
	@%p9 bra 	$L__BB4_18;
	ld.global.u32 	%r27, [%rd8+4096];
	setp.eq.s32 	%p10, %r27, -1;
	@%p10 bra 	$L__BB4_18;
	ld.global.v2.u32 	{%r93, %r94}, [%rd5];
	ld.global.v2.u32 	{%r28, %r29}, [%rd5+8];
	ld.global.v2.u32 	{%r30, %r32}, [%rd5+16];
	ld.global.v2.u32 	{%r33, %r34}, [%rd5+24];
	ld.global.f32 	%f2, [%rd5+32];
	ld.global.f64 	%fd2, [%rd5+40];
	shr.u32 	%r95, %r94, 2;
	xor.b32  	%r96, %r95, %r94;
	shl.b32 	%r97, %r32, 4;
	shl.b32 	%r98, %r96, 1;
	xor.b32  	%r99, %r97, %r98;
	xor.b32  	%r100, %r99, %r32;
	xor.b32  	%r35, %r100, %r96;
	add.s32 	%r36, %r93, 362437;
	add.s32 	%r101, %r35, %r36;
	cvt.rn.f32.u32 	%f8, %r101;
	fma.rn.f32 	%f9, %f8, 0f2F800000, 0f2F000000;
	cvta.to.global.u64 	%rd43, %rd20;
	mul.wide.s32 	%rd44, %r27, 4;
	add.s64 	%rd45, %rd43, %rd44;
	ld.global.u32 	%r102, [%rd45];
	ld.global.u32 	%r103, [%rd45+4];
	sub.s32 	%r104, %r103, %r102;
	cvt.rn.f32.s32 	%f10, %r104;
	mul.f32 	%f11, %f9, %f10;
	cvt.rzi.s32.f32 	%r105, %f11;
	add.s32 	%r106, %r105, %r102;
	cvta.to.global.u64 	%rd46, %rd19;
	mul.wide.s32 	%rd47, %r106, 4;
	add.s64 	%rd48, %rd46, %rd47;
	ld.global.u32 	%r37, [%rd48];
	add.s32 	%r107, %r37, %r7;
	mul.wide.s32 	%rd49, %r107, 4;
	add.s64 	%rd10, %rd4, %rd49;
	ld.global.u32 	%r108, [%rd10];
	setp.ne.s32 	%p11, %r108, 0;
	@%p11 bra 	$L__BB4_17;
	st.global.u32 	[%rd8+8192], %r37;
	mov.b32 	%r109, 1;
	st.global.u32 	[%rd10], %r109;
	cvt.s64.s32 	%rd50, %r8;
	cvt.s64.s32 	%rd51, %r139;
	add.s64 	%rd52, %rd51, %rd50;
	shl.b64 	%rd53, %rd52, 2;
	add.s64 	%rd54, %rd1, %rd53;
	atom.global.add.u32 	%r110, [%rd54+4], 1;
$L__BB4_17:
	st.global.v2.u32 	[%rd5], {%r36, %r28};
	st.global.v2.u32 	[%rd5+8], {%r29, %r30};
	st.global.v2.u32 	[%rd5+16], {%r32, %r35};
	st.global.v2.u32 	[%rd5+24], {%r33, %r34};
	st.global.f32 	[%rd5+32], %f2;
	st.global.f64 	[%rd5+40], %fd2;
$L__BB4_18:
	and.b32  	%r141, %r58, 2147483646;
	bar.sync 	0;
	add.s32 	%r139, %r139, 2;
	add.s32 	%r138, %r138, 2;
	add.s32 	%r137, %r137, 2;
	add.s32 	%r136, %r136, 2048;
	add.s64 	%rd69, %rd69, 8;
	setp.ne.s32 	%p12, %r138, 0;
	@%p12 bra 	$L__BB4_6;
$L__BB4_19:
	and.b32  	%r111, %r58, 1;
	setp.eq.b32 	%p13, %r111, 1;
	not.pred 	%p14, %p13;
	@%p14 bra 	$L__BB4_28;
	ld.param.u64 	%rd68, [_Z28multi_hop_aggregation_kernelPKii9GraphDataS0_iPiS2_S2_P17curandStateXORWOW_param_3];
	cvta.to.global.u64 	%rd55, %rd68;
	mul.wide.u32 	%rd56, %r141, 4;
	add.s64 	%rd57, %rd55, %rd56;
	ld.global.u32 	%r112, [%rd57];
	setp.ge.s32 	%p15, %r4, %r112;
	@%p15 bra 	$L__BB4_27;
	setp.eq.s32 	%p16, %r141, 0;
	shl.b32 	%r113, %r141, 10;
	add.s32 	%r114, %r113, %r6;
	add.s32 	%r115, %r4, %r114;
	add.s32 	%r116, %r115, -1024;
	mul.wide.s32 	%rd58, %r116, 4;
	add.s64 	%rd12, %rd2, %rd58;
	@%p16 bra 	$L__BB4_23;
	ld.global.u32 	%r142, [%rd12];
$L__BB4_23:
	setp.eq.s32 	%p17, %r142, -1;
	@%p17 bra 	$L__BB4_27;
	ld.global.v2.u32 	{%r117, %r118}, [%rd5];
	ld.global.v2.u32 	{%r46, %r47}, [%rd5+8];
	ld.global.v2.u32 	{%r48, %r50}, [%rd5+16];
	ld.global.v2.u32 	{%r51, %r52}, [%rd5+24];
	ld.global.f32 	%f3, [%rd5+32];
	ld.global.f64 	%fd3, [%rd5+40];
	shr.u32 	%r119, %r118, 2;
	xor.b32  	%r120, %r119, %r118;
	shl.b32 	%r121, %r50, 4;
	shl.b32 	%r122, %r120, 1;
	xor.b32  	%r123, %r121, %r122;
	xor.b32  	%r124, %r123, %r50;
	xor.b32  	%r53, %r124, %r120;
	add.s32 	%r54, %r117, 362437;
	add.s32 	%r125, %r53, %r54;
	cvt.rn.f32.u32 	%f12, %r125;
	fma.rn.f32 	%f13, %f12, 0f2F800000, 0f2F000000;
	cvta.to.global.u64 	%rd59, %rd20;
	mul.wide.s32 	%rd60, %r142, 4;
	add.s64 	%rd61, %rd59, %rd60;
	ld.global.u32 	%r126, [%rd61];
	ld.global.u32 	%r127, [%rd61+4];
	sub.s32 	%r128, %r127, %r126;
	cvt.rn.f32.s32 	%f14, %r128;
	mul.f32 	%f15, %f13, %f14;
	cvt.rzi.s32.f32 	%r129, %f15;
	add.s32 	%r130, %r129, %r126;
	cvta.to.global.u64 	%rd62, %rd19;
	mul.wide.s32 	%rd63, %r130, 4;
	add.s64 	%rd64, %rd62, %rd63;
	ld.global.u32 	%r55, [%rd64];
	add.s32 	%r131, %r55, %r7;
	mul.wide.s32 	%rd65, %r131, 4;
	add.s64 	%rd13, %rd4, %rd65;
	ld.global.u32 	%r132, [%rd13];
	setp.ne.s32 	%p18, %r132, 0;
	@%p18 bra 	$L__BB4_26;
	st.global.u32 	[%rd12+4096], %r55;
	mov.b32 	%r133, 1;
	st.global.u32 	[%rd13], %r133;
	add.s32 	%r134, %r141, %r8;
	mul.wide.s32 	%rd66, %r134, 4;
	add.s64 	%rd67, %rd1, %rd66;
	atom.global.add.u32 	%r135, [%rd67], 1;
$L__BB4_26:
	st.global.v2.u32 	[%rd5], {%r54, %r46};
	st.global.v2.u32 	[%rd5+8], {%r47, %r48};
	st.global.v2.u32 	[%rd5+16], {%r50, %r53};
	st.global.v2.u32 	[%rd5+24], {%r51, %r52};
	st.global.f32 	[%rd5+32], %f3;
	st.global.f64 	[%rd5+40], %fd3;
$L__BB4_27:
	bar.sync 	0;
$L__BB4_28:
	ret;

}
	// .globl	_Z29weighted_edge_sampling_kernelPKii9GraphDataPKfiPiS4_P17curandStateXORWOW
.visible .entry _Z29weighted_edge_sampling_kernelPKii9GraphDataPKfiPiS4_P17curandStateXORWOW(
	.param .u64 .ptr .align 1 _Z29weighted_edge_sampling_kernelPKii9GraphDataPKfiPiS4_P17curandStateXORWOW_param_0,
	.param .u32 _Z29weighted_edge_sampling_kernelPKii9GraphDataPKfiPiS4_P17curandStateXORWOW_param_1,
	.param .align 8 .b8 _Z29weighted_edge_sampling_kernelPKii9GraphDataPKfiPiS4_P17curandStateXORWOW_param_2[56],
	.param .u64 .ptr .align 1 _Z29weighted_edge_sampling_kernelPKii9GraphDataPKfiPiS4_P17curandStateXORWOW_param_3,
	.param .u32 _Z29weighted_edge_sampling_kernelPKii9GraphDataPKfiPiS4_P17curandStateXORWOW_param_4,
	.param .u64 .ptr .align 1 _Z29weighted_edge_sampling_kernelPKii9GraphDataPKfiPiS4_P17curandStateXORWOW_param_5,
	.param .u64 .ptr .align 1 _Z29weighted_edge_sampling_kernelPKii9GraphDataPKfiPiS4_P17curandStateXORWOW_param_6,
	.param .u64 .ptr .align 1 _Z29weighted_edge_sampling_kernelPKii9GraphDataPKfiPiS4_P17curandStateXORWOW_param_7
)
{
	.reg .pred 	%p<17>;
	.reg .b32 	%r<68>;
	.reg .b32 	%f<92>;
	.reg .b64 	%rd<41>;
	.reg .b64 	%fd<2>;

	ld.param.u64 	%rd9, [_Z29weighted_edge_sampling_kernelPKii9GraphDataPKfiPiS4_P17curandStateXORWOW_param_2+40];
	ld.param.u64 	%rd8, [_Z29weighted_edge_sampling_kernelPKii9GraphDataPKfiPiS4_P17curandStateXORWOW_param_2+32];
	ld.param.u64 	%rd3, [_Z29weighted_edge_sampling_kernelPKii9GraphDataPKfiPiS4_P17curandStateXORWOW_param_0];
	ld.param.u32 	%r38, [_Z29weighted_edge_sampling_kernelPKii9GraphDataPKfiPiS4_P17curandStateXORWOW_param_1];
	ld.param.u64 	%rd13, [_Z29weighted_edge_sampling_kernelPKii9GraphDataPKfiPiS4_P17curandStateXORWOW_param_3];
	ld.param.u32 	%r39, [_Z29weighted_edge_sampling_kernelPKii9GraphDataPKfiPiS4_P17curandStateXORWOW_param_4];
	ld.param.u64 	%rd10, [_Z29weighted_edge_sampling_kernelPKii9GraphDataPKfiPiS4_P17curandStateXORWOW_param_5];
	ld.param.u64 	%rd11, [_Z29weighted_edge_sampling_kernelPKii9GraphDataPKfiPiS4_P17curandStateXORWOW_param_6];
	ld.param.u64 	%rd12, [_Z29weighted_edge_sampling_kernelPKii9GraphDataPKfiPiS4_P17curandStateXORWOW_param_7];
	cvta.to.global.u64 	%rd1, %rd13;
	mov.u32 	%r40, %ctaid.x;
	mov.u32 	%r41, %ntid.x;
	mov.u32 	%r42, %tid.x;
	mad.lo.s32 	%r1, %r40, %r41, %r42;
	shr.s32 	%r43, %r1, 31;
	shr.u32 	%r44, %r43, 22;
	add.s32 	%r45, %r1, %r44;
	shr.s32 	%r2, %r45, 10;
	and.b32  	%r46, %r45, -1024;
	sub.s32 	%r47, %r1, %r46;
	setp.ge.s32 	%p1, %r2, %r38;
	setp.ge.s32 	%p2, %r47, %r39;
	or.pred  	%p3, %p1, %p2;
	@%p3 bra 	$L__BB5_21;
	cvta.to.global.u64 	%rd14, %rd9;
	cvta.to.global.u64 	%rd15, %rd3;
	mul.wide.s32 	%rd16, %r2, 4;
	add.s64 	%rd17, %rd15, %rd16;
	ld.global.u32 	%r48, [%rd17];
	mul.wide.s32 	%rd18, %r48, 4;
	add.s64 	%rd19, %rd14, %rd18;
	ld.global.u32 	%r67, [%rd19];
	ld.global.u32 	%r4, [%rd19+4];
	setp.eq.s32 	%p4, %r4, %r67;
	@%p4 bra 	$L__BB5_21;
	cvta.to.global.u64 	%rd20, %rd12;
	mul.wide.s32 	%rd21, %r1, 48;
	add.s64 	%rd2, %rd20, %rd21;
	ld.global.v2.u32 	{%r5, %r6}, [%rd2];
	ld.global.v2.u32 	{%r7, %r8}, [%rd2+8];
	ld.global.v2.u32 	{%r9, %r10}, [%rd2+16];
	ld.global.v2.u32 	{%r11, %r12}, [%rd2+24];
	ld.global.f32 	%f1, [%rd2+32];
	ld.global.f64 	%fd1, [%rd2+40];
	setp.ge.s32 	%p5, %r67, %r4;
	mov.f32 	%f90, 0f00000000;
	@%p5 bra 	$L__BB5_15;
	sub.s32 	%r13, %r4, %r67;
	sub.s32 	%r49, %r67, %r4;
	setp.gt.u32 	%p6, %r49, -16;
	mov.f32 	%f90, 0f00000000;
	mov.u32 	%r62, %r67;
	@%p6 bra 	$L__BB5_6;
	and.b32  	%r50, %r13, -16;
	neg.s32 	%r60, %r50;
	mov.f32 	%f90, 0f00000000;
	mov.u32 	%r62, %r67;
$L__BB5_5:
	.pragma "nounroll";
	mul.wide.s32 	%rd22, %r62, 4;
	add.s64 	%rd23, %rd1, %rd22;
	ld.global.f32 	%f22, [%rd23];
	add.f32 	%f23, %f90, %f22;
	ld.global.f32 	%f24, [%rd23+4];
	add.f32 	%f25, %f23, %f24;
	ld.global.f32 	%f26, [%rd23+8];
	add.f32 	%f27, %f25, %f26;
	ld.global.f32 	%f28, [%rd23+12];
	add.f32 	%f29, %f27, %f28;
	ld.global.f32 	%f30, [%rd23+16];
	add.f32 	%f31, %f29, %f30;
	ld.global.f32 	%f32, [%rd23+20];
	add.f32 	%f33, %f31, %f32;
	ld.global.f32 	%f34, [%rd23+24];
	add.f32 	%f35, %f33, %f34;
	ld.global.f32 	%f36, [%rd23+28];
	add.f32 	%f37, %f35, %f36;
	ld.global.f32 	%f38, [%rd23+32];
	add.f32 	%f39, %f37, %f38;
	ld.global.f32 	%f40, [%rd23+36];
	add.f32 	%f41, %f39, %f40;
	ld.global.f32 	%f42, [%rd23+40];
	add.f32 	%f43, %f41, %f42;
	ld.global.f32 	%f44, [%rd23+44];
	add.f32 	%f45, %f43, %f44;
	ld.global.f32 	%f46, [%rd23+48];
	add.f32 	%f47, %f45, %f46;
	ld.global.f32 	%f48, [%rd23+52];
	add.f32 	%f49, %f47, %f48;
	ld.global.f32 	%f50, [%rd23+56];
	add.f32 	%f51, %f49, %f50;
	ld.global.f32 	%f52, [%rd23+60];
	add.f32 	%f90, %f51, %f52;
	add.s32 	%r62, %r62, 16;
	add.s32 	%r60, %r60, 16;
	setp.ne.s32 	%p7, %r60, 0;
	@%p7 bra 	$L__BB5_5;
$L__BB5_6:
	and.b32  	%r20, %r13, 15;
	setp.eq.s32 	%p8, %r20, 0;
	@%p8 bra 	$L__BB5_15;
	and.b32  	%r21, %r13, 7;
	setp.lt.u32 	%p9, %r20, 8;
	@%p9 bra 	$L__BB5_9;
	mul.wide.s32 	%rd24, %r62, 4;
	add.s64 	%rd25, %rd1, %rd24;
	ld.global.f32 	%f54, [%rd25];
	add.f32 	%f55, %f90, %f54;
	ld.global.f32 	%f56, [%rd25+4];
	add.f32 	%f57, %f55, %f56;
	ld.global.f32 	%f58, [%rd25+8];
	add.f32 	%f59, %f57, %f58;
	ld.global.f32 	%f60, [%rd25+12];
	add.f32 	%f61, %f59, %f60;
	ld.global.f32 	%f62, [%rd25+16];
	add.f32 	%f63, %f61, %f62;
	ld.global.f32 	%f64, [%rd25+20];
	add.f32 	%f65, %f63, %f64;
	ld.global.f32 	%f66, [%rd25+24];
	add.f32 	%f67, %f65, %f66;
	ld.global.f32 	%f68, [%rd25+28];
	add.f32 	%f90, %f67, %f68;
	add.s32 	%r62, %r62, 8;
$L__BB5_9:
	setp.eq.s32 	%p10, %r21, 0;
	@%p10 bra 	$L__BB5_15;
	and.b32  	%r24, %r13, 3;
	setp.lt.u32 	%p11, %r21, 4;
	@%p11 bra 	$L__BB5_12;
	mul.wide.s32 	%rd26, %r62, 4;
	add.s64 	%rd27, %rd1, %rd26;
	ld.global.f32 	%f70, [%rd27];
	add.f32 	%f71, %f90, %f70;
	ld.global.f32 	%f72, [%rd27+4];
	add.f32 	%f73, %f71, %f72;
	ld.global.f32 	%f74, [%rd27+8];
	add.f32 	%f75, %f73, %f74;
	ld.global.f32 	%f76, [%rd27+12];
	add.f32 	%f90, %f75, %f76;
	add.s32 	%r62, %r62, 4;
$L__BB5_12:
	setp.eq.s32 	%p12, %r24, 0;
	@%p12 bra 	$L__BB5_15;
	neg.s32 	%r65, %r24;
$L__BB5_14:
	.pragma "nounroll";
	mul.wide.s32 	%rd28, %r62, 4;
	add.s64 	%rd29, %rd1, %rd28;
	ld.global.f32 	%f77, [%rd29];
	add.f32 	%f90, %f90, %f77;
	add.s32 	%r62, %r62, 1;
	add.s32 	%r65, %r65, 1;
	setp.ne.s32 	%p13, %r65, 0;
	@%p13 bra 	$L__BB5_14;
$L__BB5_15:
	shr.u32 	%r51, %r6, 2;
	xor.b32  	%r52, %r51, %r6;
	shl.b32 	%r53, %r10, 4;
	shl.b32 	%r54, %r52, 1;
	xor.b32  	%r55, %r53, %r54;
	xor.b32  	%r56, %r55, %r10;
	xor.b32  	%r32, %r56, %r52;
	add.s32 	%r33, %r5, 362437;
	add.s32 	%r57, %r32, %r33;
	cvt.rn.f32.u32 	%f78, %r57;
	fma.rn.f32 	%f79, %f78, 0f2F800000, 0f2F000000;
	mul.f32 	%f15, %f79, %f90;
	@%p5 bra 	$L__BB5_20;
	mov.f32 	%f91, 0f00000000;
	bra.uni 	$L__BB5_18;
$L__BB5_17:
	add.s32 	%r67, %r67, 1;
	setp.eq.s32 	%p16, %r67, %r4;
	@%p16 bra 	$L__BB5_20;
$L__BB5_18:
	mul.wide.s32 	%rd30, %r67, 4;
	add.s64 	%rd31, %rd1, %rd30;
	ld.global.f32 	%f81, [%rd31];
	add.f32 	%f91, %f91, %f81;
	setp.ltu.f32 	%p15, %f91, %f15;
	@%p15 bra 	$L__BB5_17;
	cvta.to.global.u64 	%rd32, %rd8;
	add.s64 	%rd34, %rd32, %rd30;
	ld.global.u32 	%r58, [%rd34];
	cvta.to.global.u64 	%rd35, %rd10;
	mul.wide.s32 	%rd36, %r1, 4;
	add.s64 	%rd37, %rd35, %rd36;
	st.global.u32 	[%rd37], %r58;
	cvta.to.global.u64 	%rd38, %rd11;
	mul.wide.s32 	%rd39, %r2, 4;
	add.s64 	%rd40, %rd38, %rd39;
	atom.global.add.u32 	%r59, [%rd40], 1;
$L__BB5_20:
	st.global.v2.u32 	[%rd2], {%r33, %r7};
	st.global.v2.u32 	[%rd2+8], {%r8, %r9};
	st.global.v2.u32 	[%rd2+16], {%r10, %r32};
	st.global.v2.u32 	[%rd2+24], {%r11, %r12};
	st.global.f32 	[%rd2+32], %f1;
	st.global.f64 	[%rd2+40], %fd1;
$L__BB5_21:
	ret;

}
	// .globl	_Z29memory_usage_detection_kernel9GraphData9CacheDataPiS1_ii
.visible .entry _Z29memory_usage_detection_kernel9GraphData9CacheDataPiS1_ii(
	.param .align 8 .b8 _Z29memory_usage_detection_kernel9GraphData9CacheDataPiS1_ii_param_0[56],
	.param .align 8 .b8 _Z29memory_usage_detection_kernel9GraphData9CacheDataPiS1_ii_param_1[40],
	.param .u64 .ptr .align 1 _Z29memory_usage_detection_kernel9GraphData9CacheDataPiS1_ii_param_2,
	.param .u64 .ptr .align 1 _Z29memory_usage_detection_kernel9GraphData9CacheDataPiS1_ii_param_3,
	.param .u32 _Z29memory_usage_detection_kernel9GraphData9CacheDataPiS1_ii_param_4,
	.param .u32 _Z29memory_usage_detection_kernel9GraphData9CacheDataPiS1_ii_param_5
)
{
	.reg .pred 	%p<5>;
	.reg .b32 	%r<23>;
	.reg .b64 	%rd<15>;

	ld.param.v2.u32 	{%r1, %r2}, [_Z29memory_usage_detection_kernel9GraphData9CacheDataPiS1_ii_param_0+48];
	ld.param.v2.u32 	{%r3, %r4}, [_Z29memory_usage_detection_kernel9GraphData9CacheDataPiS1_ii_param_1+32];
	ld.param.u64 	%rd11, [_Z29memory_usage_detection_kernel9GraphData9CacheDataPiS1_ii_param_2];
	ld.param.u64 	%rd12, [_Z29memory_usage_detection_kernel9GraphData9CacheDataPiS1_ii_param_3];
	ld.param.u32 	%r5, [_Z29memory_usage_detection_kernel9GraphData9CacheDataPiS1_ii_param_4];
	ld.param.u32 	%r6, [_Z29memory_usage_detection_kernel9GraphData9CacheDataPiS1_ii_param_5];
	mov.u32 	%r7, %ctaid.x;
	mov.u32 	%r8, %ntid.x;
	mul.lo.s32 	%r9, %r7, %r8;
	mov.u32 	%r10, %tid.x;
	neg.s32 	%r11, %r10;
	setp.ne.s32 	%p1, %r9, %r11;
	@%p1 bra 	$L__BB6_2;
	cvta.to.global.u64 	%rd13, %rd11;
	cvta.to.global.u64 	%rd14, %rd12;
	shl.b32 	%r12, %r2, 2;
	shl.b32 	%r13, %r1, 4;
	add.s32 	%r14, %r13, %r12;
	shl.b32 	%r15, %r3, 3;
	add.s32 	%r16, %r3, %r4;
	shl.b32 	%r17, %r16, 2;
	add.s32 	%r18, %r17, %r15;
	add.s32 	%r19, %r18, %r14;
	st.global.u32 	[%rd13], %r14;
	st.global.u32 	[%rd13+4], %r18;
	st.global.u32 	[%rd13+8], %r19;
	setp.gt.s32 	%p2, %r19, %r5;
	selp.u32 	%r20, 1, 0, %p2;
	st.global.u32 	[%rd14], %r20;
	setp.gt.s32 	%p3, %r3, %r6;
	selp.u32 	%r21, 1, 0, %p3;
	st.global.u32 	[%rd14+4], %r21;
	setp.gt.s32 	%p4, %r1, 100000;
	selp.u32 	%r22, 1, 0, %p4;
	st.global.u32 	[%rd14+8], %r22;
$L__BB6_2:
	ret;

}
	// .globl	_Z29heterogeneous_sampling_kernelPKii9GraphDataS0_S0_S0_iPiS2_S2_P17curandStateXORWOW
.visible .entry _Z29heterogeneous_sampling_kernelPKii9GraphDataS0_S0_S0_iPiS2_S2_P17curandStateXORWOW(
	.param .u64 .ptr .align 1 _Z29heterogeneous_sampling_kernelPKii9GraphDataS0_S0_S0_iPiS2_S2_P17curandStateXORWOW_param_0,
	.param .u32 _Z29heterogeneous_sampling_kernelPKii9GraphDataS0_S0_S0_iPiS2_S2_P17curandStateXORWOW_param_1,
	.param .align 8 .b8 _Z29heterogeneous_sampling_kernelPKii9GraphDataS0_S0_S0_iPiS2_S2_P17curandStateXORWOW_param_2[56],
	.param .u64 .ptr .align 1 _Z29heterogeneous_sampling_kernelPKii9GraphDataS0_S0_S0_iPiS2_S2_P17curandStateXORWOW_param_3,
	.param .u64 .ptr .align 1 _Z29heterogeneous_sampling_kernelPKii9GraphDataS0_S0_S0_iPiS2_S2_P17curandStateXORWOW_param_4,
	.param .u64 .ptr .align 1 _Z29heterogeneous_sampling_kernelPKii9GraphDataS0_S0_S0_iPiS2_S2_P17curandStateXORWOW_param_5,
	.param .u32 _Z29heterogeneous_sampling_kernelPKii9GraphDataS0_S0_S0_iPiS2_S2_P17curandStateXORWOW_param_6,
	.param .u64 .ptr .align 1 _Z29heterogeneous_sampling_kernelPKii9GraphDataS0_S0_S0_iPiS2_S2_P17curandStateXORWOW_param_7,
	.param .u64 .ptr .align 1 _Z29heterogeneous_sampling_kernelPKii9GraphDataS0_S0_S0_iPiS2_S2_P17curandStateXORWOW_param_8,
	.param .u64 .ptr .align 1 _Z29heterogeneous_sampling_kernelPKii9GraphDataS0_S0_S0_iPiS2_S2_P17curandStateXORWOW_param_9,
	.param .u64 .ptr .align 1 _Z29heterogeneous_sampling_kernelPKii9GraphDataS0_S0_S0_iPiS2_S2_P17curandStateXORWOW_param_10
)
{
	.reg .pred 	%p<78>;
	.reg .b32 	%r<329>;
	.reg .b32 	%f<6>;
	.reg .b64 	%rd<51>;
	.reg .b64 	%fd<2>;

	ld.param.u64 	%rd13, [_Z29heterogeneous_sampling_kernelPKii9GraphDataS0_S0_S0_iPiS2_S2_P17curandStateXORWOW_param_2+40];
	ld.param.u64 	%rd12, [_Z29heterogeneous_sampling_kernelPKii9GraphDataS0_S0_S0_iPiS2_S2_P17curandStateXORWOW_param_2+32];
	ld.param.u64 	%rd7, [_Z29heterogeneous_sampling_kernelPKii9GraphDataS0_S0_S0_iPiS2_S2_P17curandStateXORWOW_param_0];
	ld.param.u32 	%r83, [_Z29heterogeneous_sampling_kernelPKii9GraphDataS0_S0_S0_iPiS2_S2_P17curandStateXORWOW_param_1];
	ld.param.u64 	%rd19, [_Z29heterogeneous_sampling_kernelPKii9GraphDataS0_S0_S0_iPiS2_S2_P17curandStateXORWOW_param_4];
	ld.param.u32 	%r82, [_Z29heterogeneous_sampling_kernelPKii9GraphDataS0_S0_S0_iPiS2_S2_P17curandStateXORWOW_param_6];
	ld.param.u64 	%rd18, [_Z29heterogeneous_sampling_kernelPKii9GraphDataS0_S0_S0_iPiS2_S2_P17curandStateXORWOW_param_10];
	cvta.to.global.u64 	%rd1, %rd19;
	mov.u32 	%r84, %ctaid.x;
	mov.u32 	%r85, %ntid.x;
	mov.u32 	%r86, %tid.x;
	mad.lo.s32 	%r1, %r84, %r85, %r86;
	shr.s32 	%r87, %r1, 31;
	shr.u32 	%r88, %r87, 22;
	add.s32 	%r89, %r1, %r88;
	shr.s32 	%r2, %r89, 10;
	setp.ge.s32 	%p1, %r2, %r83;
	@%p1 bra 	$L__BB7_22;
	cvta.to.global.u64 	%rd20, %rd18;
	cvta.to.global.u64 	%rd21, %rd13;
	cvta.to.global.u64 	%rd22, %rd7;
	mul.wide.s32 	%rd23, %r2, 4;
	add.s64 	%rd24, %rd22, %rd23;
	ld.global.u32 	%r90, [%rd24];
	mul.wide.s32 	%rd25, %r90, 4;
	add.s64 	%rd2, %rd21, %rd25;
	ld.global.u32 	%r3, [%rd2];
	mul.wide.s32 	%rd26, %r1, 48;
	add.s64 	%rd3, %rd20, %rd26;
	ld.global.v2.u32 	{%r290, %r291}, [%rd3];
	ld.global.v2.u32 	{%r320, %r319}, [%rd3+8];
	ld.global.v2.u32 	{%r318, %r317}, [%rd3+16];
	ld.global.v2.u32 	{%r10, %r11}, [%rd3+24];
	ld.global.f32 	%f1, [%rd3+32];
	ld.global.f64 	%fd1, [%rd3+40];
	setp.lt.s32 	%p2, %r82, 1;
	@%p2 bra 	$L__BB7_21;
	ld.param.u64 	%rd49, [_Z29heterogeneous_sampling_kernelPKii9GraphDataS0_S0_S0_iPiS2_S2_P17curandStateXORWOW_param_8];
	ld.param.u64 	%rd47, [_Z29heterogeneous_sampling_kernelPKii9GraphDataS0_S0_S0_iPiS2_S2_P17curandStateXORWOW_param_5];
	ld.global.u32 	%r12, [%rd2+4];
	shl.b32 	%r13, %r2, 10;
	cvta.to.global.u64 	%rd27, %rd49;
	mul.wide.s32 	%rd28, %r2, 4;
	add.s64 	%rd4, %rd27, %rd28;
	mul.lo.s32 	%r14, %r82, %r2;
	sub.s32 	%r92, %r12, %r3;
	and.b32  	%r15, %r92, 15;
	and.b32  	%r16, %r92, 7;
	and.b32  	%r17, %r92, 3;
	shr.s32 	%r93, %r1, 31;
	shr.u32 	%r94, %r93, 22;
	add.s32 	%r95, %r1, %r94;
	and.b32  	%r96, %r95, -1024;
	sub.s32 	%r18, %r1, %r96;
	cvta.to.global.u64 	%rd5, %rd47;
	mov.b32 	%r289, 0;
$L__BB7_3:
	mov.u32 	%r25, %r317;
	mov.u32 	%r24, %r318;
	mov.u32 	%r23, %r319;
	mov.u32 	%r22, %r320;
	mul.wide.u32 	%rd29, %r289, 4;
	add.s64 	%rd30, %rd5, %rd29;
	ld.global.u32 	%r97, [%rd30];
	setp.ge.s32 	%p3, %r18, %r97;
	@%p3 bra 	$L__BB7_20;
	setp.ge.s32 	%p4, %r3, %r12;
	mov.b32 	%r315, -1;
	mov.u32 	%r316, %r315;
	@%p4 bra 	$L__BB7_18;
	sub.s32 	%r101, %r3, %r12;
	setp.gt.u32 	%p5, %r101, -16;
	mov.b32 	%r316, -1;
	mov.u32 	%r302, %r3;
	mov.u32 	%r315, %r316;
	@%p5 bra 	$L__BB7_8;
	sub.s32 	%r103, %r12, %r3;
	and.b32  	%r104, %r103, -16;
	neg.s32 	%r296, %r104;
	mov.b32 	%r316, -1;
	mov.u32 	%r302, %r3;
$L__BB7_7:
	.pragma "nounroll";
	mul.wide.s32 	%rd31, %r302, 4;
	add.s64 	%rd32, %rd1, %rd31;
	ld.global.u32 	%r105, [%rd32];
	setp.eq.s32 	%p6, %r105, %r289;
	setp.eq.s32 	%p7, %r315, -1;
	selp.b32 	%r106, %r302, %r315, %p7;
	selp.b32 	%r107, %r106, %r315, %p6;
	selp.b32 	%r109, %r302, %r316, %p6;
	ld.global.u32 	%r110, [%rd32+4];
	setp.eq.s32 	%p8, %r110, %r289;
	setp.eq.s32 	%p9, %r107, -1;
	add.s32 	%r111, %r302, 1;
	selp.b32 	%r112, %r111, %r107, %p9;
	selp.b32 	%r113, %r112, %r107, %p8;
	selp.b32 	%r115, %r111, %r109, %p8;
	ld.global.u32 	%r116, [%rd32+8];
	setp.eq.s32 	%p10, %r116, %r289;
	setp.eq.s32 	%p11, %r113, -1;
	add.s32 	%r117, %r302, 2;
	selp.b32 	%r118, %r117, %r113, %p11;
	selp.b32 	%r119, %r118, %r113, %p10;
	selp.b32 	%r121, %r117, %r115, %p10;
	ld.global.u32 	%r122, [%rd32+12];
	setp.eq.s32 	%p12, %r122, %r289;
	setp.eq.s32 	%p13, %r119, -1;
	add.s32 	%r123, %r302, 3;
	selp.b32 	%r124, %r123, %r119, %p13;
	selp.b32 	%r125, %r124, %r119, %p12;
	selp.b32 	%r127, %r123, %r121, %p12;
	ld.global.u32 	%r128, [%rd32+16];
	setp.eq.s32 	%p14, %r128, %r289;
	setp.eq.s32 	%p15, %r125, -1;
	add.s32 	%r129, %r302, 4;
	selp.b32 	%r130, %r129, %r125, %p15;
	selp.b32 	%r131, %r130, %r125, %p14;
	selp.b32 	%r133, %r129, %r127, %p14;
	ld.global.u32 	%r134, [%rd32+20];
	setp.eq.s32 	%p16, %r134, %r289;
	setp.eq.s32 	%p17, %r131, -1;
	add.s32 	%r135, %r302, 5;
	selp.b32 	%r136, %r135, %r131, %p17;
	selp.b32 	%r137, %r136, %r131, %p16;
	selp.b32 	%r139, %r135, %r133, %p16;
	ld.global.u32 	%r140, [%rd32+24];
	setp.eq.s32 	%p18, %r140, %r289;
	setp.eq.s32 	%p19, %r137, -1;
	add.s32 	%r141, %r302, 6;
	selp.b32 	%r142, %r141, %r137, %p19;
	selp.b32 	%r143, %r142, %r137, %p18;
	selp.b32 	%r145, %r141, %r139, %p18;
	ld.global.u32 	%r146, [%rd32+28];
	setp.eq.s32 	%p20, %r146, %r289;
	setp.eq.s32 	%p21, %r143, -1;
	add.s32 	%r147, %r302, 7;
	selp.b32 	%r148, %r147, %r143, %p21;
	selp.b32 	%r149, %r148, %r143, %p20;
	selp.b32 	%r151, %r147, %r145, %p20;
	ld.global.u32 	%r152, [%rd32+32];
	setp.eq.s32 	%p22, %r152, %r289;
	setp.eq.s32 	%p23, %r149, -1;
	add.s32 	%r153, %r302, 8;
	selp.b32 	%r154, %r153, %r149, %p23;
	selp.b32 	%r155, %r154, %r149, %p22;
	selp.b32 	%r157, %r153, %r151, %p22;
	ld.global.u32 	%r158, [%rd32+36];
	setp.eq.s32 	%p24, %r158, %r289;
	setp.eq.s32 	%p25, %r155, -1;
	add.s32 	%r159, %r302, 9;
	selp.b32 	%r160, %r159, %r155, %p25;
	selp.b32 	%r161, %r160, %r155, %p24;
	selp.b32 	%r163, %r159, %r157, %p24;
	ld.global.u32 	%r164, [%rd32+40];
	setp.eq.s32 	%p26, %r164, %r289;
	setp.eq.s32 	%p27, %r161, -1;
	add.s32 	%r165, %r302, 10;
	selp.b32 	%r166, %r165, %r161, %p27;
	selp.b32 	%r167, %r166, %r161, %p26;
	selp.b32 	%r169, %r165, %r163, %p26;
	ld.global.u32 	%r170, [%rd32+44];
	setp.eq.s32 	%p28, %r170, %r289;
	setp.eq.s32 	%p29, %r167, -1;
	add.s32 	%r171, %r302, 11;
	selp.b32 	%r172, %r171, %r167, %p29;
	selp.b32 	%r173, %r172, %r167, %p28;
	selp.b32 	%r175, %r171, %r169, %p28;
	ld.global.u32 	%r176, [%rd32+48];
	setp.eq.s32 	%p30, %r176, %r289;
	setp.eq.s32 	%p31, %r173, -1;
	add.s32 	%r177, %r302, 12;
	selp.b32 	%r178, %r177, %r173, %p31;
	selp.b32 	%r179, %r178, %r173, %p30;
	selp.b32 	%r181, %r177, %r175, %p30;
	ld.global.u32 	%r182, [%rd32+52];
	setp.eq.s32 	%p32, %r182, %r289;
	setp.eq.s32 	%p33, %r179, -1;
	add.s32 	%r183, %r302, 13;
	selp.b32 	%r184, %r183, %r179, %p33;
	selp.b32 	%r185, %r184, %r179, %p32;
	selp.b32 	%r187, %r183, %r181, %p32;
	ld.global.u32 	%r188, [%rd32+56];
	setp.eq.s32 	%p34, %r188, %r289;
	setp.eq.s32 	%p35, %r185, -1;
	add.s32 	%r189, %r302, 14;
	selp.b32 	%r190, %r189, %r185, %p35;
	selp.b32 	%r191, %r190, %r185, %p34;
	selp.b32 	%r193, %r189, %r187, %p34;
	ld.global.u32 	%r194, [%rd32+60];
	setp.eq.s32 	%p36, %r194, %r289;
	setp.eq.s32 	%p37, %r191, -1;
	add.s32 	%r195, %r302, 15;
	selp.b32 	%r196, %r195, %r191, %p37;
	selp.b32 	%r315, %r196, %r191, %p36;
	selp.b32 	%r316, %r195, %r193, %p36;
	add.s32 	%r302, %r302, 16;
	add.s32 	%r296, %r296, 16;
	setp.ne.s32 	%p38, %r296, 0;
	@%p38 bra 	$L__BB7_7;
$L__BB7_8:
	setp.eq.s32 	%p39, %r15, 0;
	@%p39 bra 	$L__BB7_18;
	add.s32 	%r198, %r15, -1;
	setp.lt.u32 	%p40, %r198, 7;
	@%p40 bra 	$L__BB7_11;
	mul.wide.s32 	%rd33, %r302, 4;
	add.s64 	%rd34, %rd1, %rd33;
	ld.global.u32 	%r199, [%rd34];
	setp.eq.s32 	%p41, %r199, %r289;
	setp.eq.s32 	%p42, %r315, -1;
	selp.b32 	%r200, %r302, %r315, %p42;
	selp.b32 	%r201, %r200, %r315, %p41;
	selp.b32 	%r203, %r302, %r316, %p41;
	add.s32 	%r204, %r302, 1;
	ld.global.u32 	%r205, [%rd34+4];
	setp.eq.s32 	%p43, %r205, %r289;
	setp.eq.s32 	%p44, %r201, -1;
	selp.b32 	%r206, %r204, %r201, %p44;
	selp.b32 	%r207, %r206, %r201, %p43;
	selp.b32 	%r209, %r204, %r203, %p43;
	add.s32 	%r210, %r302, 2;
	ld.global.u32 	%r211, [%rd34+8];
	setp.eq.s32 	%p45, %r211, %r289;
	setp.eq.s32 	%p46, %r207, -1;
	selp.b32 	%r212, %r210, %r207, %p46;
	selp.b32 	%r213, %r212, %r207, %p45;
	selp.b32 	%r215, %r210, %r209, %p45;
	add.s32 	%r216, %r302, 3;
	ld.global.u32 	%r217, [%rd34+12];
	setp.eq.s32 	%p47, %r217, %r289;
	setp.eq.s32 	%p48, %r213, -1;
	selp.b32 	%r218, %r216, %r213, %p48;
	selp.b32 	%r219, %r218, %r213, %p47;
	selp.b32 	%r221, %r216, %r215, %p47;
	add.s32 	%r222, %r302, 4;
	ld.global.u32 	%r223, [%rd34+16];
	setp.eq.s32 	%p49, %r223, %r289;
	setp.eq.s32 	%p50, %r219, -1;
	selp.b32 	%r224, %r222, %r219, %p50;
	selp.b32 	%r225, %r224, %r219, %p49;
	selp.b32 	%r227, %r222, %r221, %p49;
	add.s32 	%r228, %r302, 5;
	ld.global.u32 	%r229, [%rd34+20];
	setp.eq.s32 	%p51, %r229, %r289;
	setp.eq.s32 	%p52, %r225, -1;
	selp.b32 	%r230, %r228, %r225, %p52;
	selp.b32 	%r231, %r230, %r225, %p51;
	selp.b32 	%r233, %r228, %r227, %p51;
	add.s32 	%r234, %r302, 6;
	ld.global.u32 	%r235, [%rd34+24];
	setp.eq.s32 	%p53, %r235, %r289;
	setp.eq.s32 	%p54, %r231, -1;
	selp.b32 	%r236, %r234, %r231, %p54;
	selp.b32 	%r237, %r236, %r231, %p53;
	selp.b32 	%r239, %r234, %r233, %p53;
	add.s32 	%r240, %r302, 7;
	ld.global.u32 	%r241, [%rd34+28];
	setp.eq.s32 	%p55, %r241, %r289;
	setp.eq.s32 	%p56, %r237, -1;
	selp.b32 	%r242, %r240, %r237, %p56;
	selp.b32 	%r315, %r242, %r237, %p55;
	selp.b32 	%r316, %r240, %r239, %p55;
	add.s32 	%r302, %r302, 8;
$L__BB7_11:
	setp.eq.s32 	%p57, %r16, 0;
	@%p57 bra 	$L__BB7_18;
	add.s32 	%r244, %r16, -1;
	setp.lt.u32 	%p58, %r244, 3;
	@%p58 bra 	$L__BB7_14;
	mul.wide.s32 	%rd35, %r302, 4;
	add.s64 	%rd36, %rd1, %rd35;
	ld.global.u32 	%r245, [%rd36];
	setp.eq.s32 	%p59, %r245, %r289;
	setp.eq.s32 	%p60, %r315, -1;
	selp.b32 	%r246, %r302, %r315, %p60;
	selp.b32 	%r247, %r246, %r315, %p59;
	selp.b32 	%r249, %r302, %r316, %p59;
	add.s32 	%r250, %r302, 1;
	ld.global.u32 	%r251, [%rd36+4];
	setp.eq.s32 	%p61, %r251, %r289;
	setp.eq.s32 	%p62, %r247, -1;
	selp.b32 	%r252, %r250, %r247, %p62;
	selp.b32 	%r253, %r252, %r247, %p61;
	selp.b32 	%r255, %r250, %r249, %p61;
	add.s32 	%r256, %r302, 2;
	ld.global.u32 	%r257, [%rd36+8];
	setp.eq.s32 	%p63, %r257, %r289;
	setp.eq.s32 	%p64, %r253, -1;
	selp.b32 	%r258, %r256, %r253, %p64;
	selp.b32 	%r259, %r258, %r253, %p63;
	selp.b32 	%r261, %r256, %r255, %p63;
	add.s32 	%r262, %r302, 3;
	ld.global.u32 	%r263, [%rd36+12];
	setp.eq.s32 	%p65, %r263, %r289;
	setp.eq.s32 	%p66, %r259, -1;
	selp.b32 	%r264, %r262, %r259, %p66;
	selp.b32 	%r315, %r264, %r259, %p65;
	selp.b32 	%r316, %r262, %r261, %p65;
	add.s32 	%r302, %r302, 4;
$L__BB7_14:
	setp.eq.s32 	%p67, %r17, 0;
	@%p67 bra 	$L__BB7_18;
	setp.eq.s32 	%p68, %r17, 1;
	mul.wide.s32 	%rd37, %r302, 4;
	add.s64 	%rd6, %rd1, %rd37;
	ld.global.u32 	%r265, [%rd6];
	setp.eq.s32 	%p69, %r265, %r289;
	setp.eq.s32 	%p70, %r315, -1;
	selp.b32 	%r266, %r302, %r315, %p70;
	selp.b32 	%r315, %r266, %r315, %p69;
	selp.b32 	%r316, %r302, %r316, %p69;
	@%p68 bra 	$L__BB7_18;
	setp.eq.s32 	%p71, %r17, 2;
	add.s32 	%r267, %r302, 1;
	ld.global.u32 	%r268, [%rd6+4];
	setp.eq.s32 	%p72, %r268, %r289;
	setp.eq.s32 	%p73, %r315, -1;
	selp.b32 	%r269, %r267, %r315, %p73;
	selp.b32 	%r315, %r269, %r315, %p72;
	selp.b32 	%r316, %r267, %r316, %p72;
	@%p71 bra 	$L__BB7_18;
	add.s32 	%r270, %r302, 2;
	ld.global.u32 	%r271, [%rd6+8];
	setp.eq.s32 	%p74, %r271, %r289;
	setp.eq.s32 	%p75, %r315, -1;
	selp.b32 	%r272, %r270, %r315, %p75;
	selp.b32 	%r315, %r272, %r315, %p74;
	selp.b32 	%r316, %r270, %r316, %p74;
$L__BB7_18:
	setp.eq.s32 	%p76, %r315, -1;
	mov.u32 	%r317, %r25;
	mov.u32 	%r318, %r24;
	mov.u32 	%r319, %r23;
	mov.u32 	%r320, %r22;
	@%p76 bra 	$L__BB7_20;
	ld.param.u64 	%rd50, [_Z29heterogeneous_sampling_kernelPKii9GraphDataS0_S0_S0_iPiS2_S2_P17curandStateXORWOW_param_9];
	ld.param.u64 	%rd48, [_Z29heterogeneous_sampling_kernelPKii9GraphDataS0_S0_S0_iPiS2_S2_P17curandStateXORWOW_param_7];
	sub.s32 	%r273, %r316, %r315;
	add.s32 	%r274, %r273, 1;
	shr.u32 	%r275, %r291, 2;
	xor.b32  	%r276, %r275, %r291;
	shl.b32 	%r277, %r25, 4;
	shl.b32 	%r278, %r276, 1;
	xor.b32  	%r279, %r277, %r278;
	xor.b32  	%r280, %r279, %r25;
	xor.b32  	%r317, %r280, %r276;
	add.s32 	%r290, %r290, 362437;
	add.s32 	%r281, %r317, %r290;
	cvt.rn.f32.u32 	%f2, %r281;
	fma.rn.f32 	%f3, %f2, 0f2F800000, 0f2F000000;
	cvt.rn.f32.s32 	%f4, %r274;
	mul.f32 	%f5, %f3, %f4;
	cvt.rzi.s32.f32 	%r282, %f5;
	add.s32 	%r283, %r282, %r315;
	cvta.to.global.u64 	%rd38, %rd12;
	mul.wide.s32 	%rd39, %r283, 4;
	add.s64 	%rd40, %rd38, %rd39;
	ld.global.u32 	%r284, [%rd40];
	atom.global.add.u32 	%r285, [%rd4], 1;
	add.s32 	%r286, %r13, %r285;
	cvta.to.global.u64 	%rd41, %rd48;
	mul.wide.s32 	%rd42, %r286, 4;
	add.s64 	%rd43, %rd41, %rd42;
	st.global.u32 	[%rd43], %r284;
	add.s32 	%r287, %r289, %r14;
	cvta.to.global.u64 	%rd44, %rd50;
	mul.wide.s32 	%rd45, %r287, 4;
	add.s64 	%rd46, %rd44, %rd45;
	atom.global.add.u32 	%r288, [%rd46], 1;
	mov.u32 	%r318, %r25;
	mov.u32 	%r319, %r24;
	mov.u32 	%r320, %r23;
	mov.u32 	%r291, %r22;
$L__BB7_20:
	add.s32 	%r289, %r289, 1;
	setp.ne.s32 	%p77, %r289, %r82;
	@%p77 bra 	$L__BB7_3;
$L__BB7_21:
	st.global.v2.u32 	[%rd3], {%r290, %r291};
	st.global.v2.u32 	[%rd3+8], {%r320, %r319};
	st.global.v2.u32 	[%rd3+16], {%r318, %r317};
	st.global.v2.u32 	[%rd3+24], {%r10, %r11};
	st.global.f32 	[%rd3+32], %f1;
	st.global.f64 	[%rd3+40], %fd1;
$L__BB7_22:
	ret;

}
	// .globl	_ZN3cub18CUB_300001_SM_10006detail11EmptyKernelIvEEvv
.visible .entry _ZN3cub18CUB_300001_SM_10006detail11EmptyKernelIvEEvv()
{


	ret;

}


// ===== COMPILED SASS (sm_100) =====

	.target	sm_100

	.elftype	@"ET_EXEC"


//--------------------- .note.nv.tkinfo           --------------------------
	.section	.note.nv.tkinfo,"",@"SHT_NOTE"
	.sectionflags	@"SHF_NOTE_NV_TKINFO"
	.tkinfo
        /*0018*/ 	.word	0x00000002
        /*0030*/ 	.string	""
        /*0030*/ 	.string	"ptxas"
        /*0030*/ 	.string	"Cuda compilation tools, release 13.0, V13.0.88"
        /*0030*/ 	.string	"Build cuda_13.0.r13.0/compiler.36424714_0"
        /*0030*/ 	.string	"-arch sm_100 -m 64 "



//--------------------- .note.nv.cuinfo           --------------------------
	.section	.note.nv.cuinfo,"",@"SHT_NOTE"
	.sectionflags	@"SHF_NOTE_NV_CUINFO"
        /*0018*/ 	.short	0x0002
        /*001a*/ 	.short	0x0064
        /*001c*/ 	.short	0x0082
	.zero		2


//--------------------- .nv.info                  --------------------------
	.section	.nv.info,"",@"SHT_CUDA_INFO"
	.align	4


	//----- nvinfo : EIATTR_REGCOUNT
	.align		4
        /*0000*/ 	.byte	0x04, 0x2f
        /*0002*/ 	.short	(.L_55 - .L_54)
	.align		4
.L_54:
        /*0004*/ 	.word	index@(_Z28neighbor_sampling_fcr_kernelPKii9GraphData9CacheDataS0_fbPiS3_P17curandStateXORWOW)
        /*0008*/ 	.word	0x0000001e


	//----- nvinfo : EIATTR_FRAME_SIZE
	.align		4
.L_55:
        /*000c*/ 	.byte	0x04, 0x11
        /*000e*/ 	.short	(.L_57 - .L_56)
	.align		4
.L_56:
        /*0010*/ 	.word	index@(_Z28neighbor_sampling_fcr_kernelPKii9GraphData9CacheDataS0_fbPiS3_P17curandStateXORWOW)
        /*0014*/ 	.word	0x00000000


	//----- nvinfo : EIATTR_REGCOUNT
	.align		4
.L_57:
        /*0018*/ 	.byte	0x04, 0x2f
        /*001a*/ 	.short	(.L_59 - .L_58)
	.align		4
.L_58:
        /*001c*/ 	.word	index@(_Z24cache_refresh_otf_kernelPKii9GraphData9CacheDataffiPiS3_P17curandStateXORWOW)
        /*0020*/ 	.word	0x0000001a


	//----- nvinfo : EIATTR_FRAME_SIZE
	.align		4
.L_59:
        /*0024*/ 	.byte	0x04, 0x11
        /*0026*/ 	.short	(.L_61 - .L_60)
	.align		4
.L_60:
        /*0028*/ 	.word	index@(_Z24cache_refresh_otf_kernelPKii9GraphData9CacheDataffiPiS3_P17curandStateXORWOW)
        /*002c*/ 	.word	0x00000000


	//----- nvinfo : EIATTR_REGCOUNT
	.align		4
.L_61:
        /*0030*/ 	.byte	0x04, 0x2f
        /*0032*/ 	.short	(.L_63 - .L_62)
	.align		4
.L_62:
        /*0034*/ 	.word	index@(_Z27graph_structure_mask_kernel9GraphDataS_PKiS1_PiS2_S2_S2_)
        /*0038*/ 	.word	0x00000012


	//----- nvinfo : EIATTR_FRAME_SIZE
	.align		4
.L_63:
        /*003c*/ 	.byte	0x04, 0x11
        /*003e*/ 	.short	(.L_65 - .L_64)
	.align		4
.L_64:
        /*0040*/ 	.word	index@(_Z27graph_structure_mask_kernel9GraphDataS_PKiS1_PiS2_S2_S2_)
        /*0044*/ 	.word	0x00000000


	//----- nvinfo : EIATTR_REGCOUNT
	.align		4
.L_65:
        /*0048*/ 	.byte	0x04, 0x2f
        /*004a*/ 	.short	(.L_67 - .L_66)
	.align		4
.L_66:
        /*004c*/ 	.word	index@(_Z26buffer_cache_update_kernel9CacheDataPKiiPiS2_S2_ii)
        /*0050*/ 	.word	0x0000001e


	//----- nvinfo : EIATTR_FRAME_SIZE
	.align		4
.L_67:
        /*0054*/ 	.byte	0x04, 0x11
        /*0056*/ 	.short	(.L_69 - .L_68)
	.align		4
.L_68:
        /*0058*/ 	.word	index@(_Z26buffer_cache_update_kernel9CacheDataPKiiPiS2_S2_ii)
        /*005c*/ 	.word	0x00000000


	//----- nvinfo : EIATTR_REGCOUNT
	.align		4
.L_69:
        /*0060*/ 	.byte	0x04, 0x2f
        /*0062*/ 	.short	(.L_71 - .L_70)
	.align		4
.L_70:
        /*0064*/ 	.word	index@(_Z28multi_hop_aggregation_kernelPKii9GraphDataS0_iPiS2_S2_P17curandStateXORWOW)
        /*0068*/ 	.word	0x00000020


	//----- nvinfo : EIATTR_FRAME_SIZE
	.align		4
.L_71:
        /*006c*/ 	.byte	0x04, 0x11
        /*006e*/ 	.short	(.L_73 - .L_72)
	.align		4
.L_72:
        /*0070*/ 	.word	index@(_Z28multi_hop_aggregation_kernelPKii9GraphDataS0_iPiS2_S2_P17curandStateXORWOW)
        /*0074*/ 	.word	0x00000000


	//----- nvinfo : EIATTR_REGCOUNT
	.align		4
.L_73:
        /*0078*/ 	.byte	0x04, 0x2f
        /*007a*/ 	.short	(.L_75 - .L_74)
	.align		4
.L_74:
        /*007c*/ 	.word	index@(_Z29weighted_edge_sampling_kernelPKii9GraphDataPKfiPiS4_P17curandStateXORWOW)
        /*0080*/ 	.word	0x00000020


	//----- nvinfo : EIATTR_FRAME_SIZE
	.align		4
.L_75:
        /*0084*/ 	.byte	0x04, 0x11
        /*0086*/ 	.short	(.L_77 - .L_76)
	.align		4
.L_76:
        /*0088*/ 	.word	index@(_Z29weighted_edge_sampling_kernelPKii9GraphDataPKfiPiS4_P17curandStateXORWOW)
        /*008c*/ 	.word	0x00000000


	//----- nvinfo : EIATTR_REGCOUNT
	.align		4
.L_77:
        /*0090*/ 	.byte	0x04, 0x2f
        /*0092*/ 	.short	(.L_79 - .L_78)
	.align		4
.L_78:
        /*0094*/ 	.word	index@(_Z29memory_usage_detection_kernel9GraphData9CacheDataPiS1_ii)
        /*0098*/ 	.word	0x00000012


	//----- nvinfo : EIATTR_FRAME_SIZE
	.align		4
.L_79:
        /*009c*/ 	.byte	0x04, 0x11
        /*009e*/ 	.short	(.L_81 - .L_80)
	.align		4
.L_80:
        /*00a0*/ 	.word	index@(_Z29memory_usage_detection_kernel9GraphData9CacheDataPiS1_ii)
        /*00a4*/ 	.word	0x00000000


	//----- nvinfo : EIATTR_REGCOUNT
	.align		4
.L_81:
        /*00a8*/ 	.byte	0x04, 0x2f
        /*00aa*/ 	.short	(.L_83 - .L_82)
	.align		4
.L_82:
        /*00ac*/ 	.word	index@(_Z29heterogeneous_sampling_kernelPKii9GraphDataS0_S0_S0_iPiS2_S2_P17curandStateXORWOW)
        /*00b0*/ 	.word	0x00000026


	//----- nvinfo : EIATTR_FRAME_SIZE
	.align		4
.L_83:
        /*00b4*/ 	.byte	0x04, 0x11
        /*00b6*/ 	.short	(.L_85 - .L_84)
	.align		4
.L_84:
        /*00b8*/ 	.word	index@(_Z29heterogeneous_sampling_kernelPKii9GraphDataS0_S0_S0_iPiS2_S2_P17curandStateXORWOW)
        /*00bc*/ 	.word	0x00000000


	//----- nvinfo : EIATTR_REGCOUNT
	.align		4
.L_85:
        /*00c0*/ 	.byte	0x04, 0x2f
        /*00c2*/ 	.short	(.L_87 - .L_86)
	.align		4
.L_86:
        /*00c4*/ 	.word	index@(_ZN3cub18CUB_300001_SM_10006detail11EmptyKernelIvEEvv)
        /*00c8*/ 	.word	0x00000004


	//----- nvinfo : EIATTR_FRAME_SIZE
	.align		4
.L_87:
        /*00cc*/ 	.byte	0x04, 0x11
        /*00ce*/ 	.short	(.L_89 - .L_88)
	.align		4
.L_88:
        /*00d0*/ 	.word	index@(_ZN3cub18CUB_300001_SM_10006detail11EmptyKernelIvEEvv)
        /*00d4*/ 	.word	0x00000000


	//----- nvinfo : EIATTR_MIN_STACK_SIZE
	.align		4
.L_89:
        /*00d8*/ 	.byte	0x04, 0x12
        /*00da*/ 	.short	(.L_91 - .L_90)
	.align		4
.L_90:
        /*00dc*/ 	.word	index@(_ZN3cub18CUB_300001_SM_10006detail11EmptyKernelIvEEvv)
        /*00e0*/ 	.word	0x00000000


	//----- nvinfo : EIATTR_MIN_STACK_SIZE
	.align		4
.L_91:
        /*00e4*/ 	.byte	0x04, 0x12
        /*00e6*/ 	.short	(.L_93 - .L_92)
	.align		4
.L_92:
        /*00e8*/ 	.word	index@(_Z29heterogeneous_sampling_kernelPKii9GraphDataS0_S0_S0_iPiS2_S2_P17curandStateXORWOW)
        /*00ec*/ 	.word	0x00000000


	//----- nvinfo : EIATTR_MIN_STACK_SIZE
	.align		4
.L_93:
        /*00f0*/ 	.byte	0x04, 0x12
        /*00f2*/ 	.short	(.L_95 - .L_94)
	.align		4
.L_94:
        /*00f4*/ 	.word	index@(_Z29memory_usage_detection_kernel9GraphData9CacheDataPiS1_ii)
        /*00f8*/ 	.word	0x00000000


	//----- nvinfo : EIATTR_MIN_STACK_SIZE
	.align		4
.L_95:
        /*00fc*/ 	.byte	0x04, 0x12
        /*00fe*/ 	.short	(.L_97 - .L_96)
	.align		4
.L_96:
        /*0100*/ 	.word	index@(_Z29weighted_edge_sampling_kernelPKii9GraphDataPKfiPiS4_P17curandStateXORWOW)
        /*0104*/ 	.word	0x00000000


	//----- nvinfo : EIATTR_MIN_STACK_SIZE
	.align		4
.L_97:
        /*0108*/ 	.byte	0x04, 0x12
        /*010a*/ 	.short	(.L_99 - .L_98)
	.align		4
.L_98:
        /*010c*/ 	.word	index@(_Z28multi_hop_aggregation_kernelPKii9GraphDataS0_iPiS2_S2_P17curandStateXORWOW)
        /*0110*/ 	.word	0x00000000


	//----- nvinfo : EIATTR_MIN_STACK_SIZE
	.align		4
.L_99:
        /*0114*/ 	.byte	0x04, 0x12
        /*0116*/ 	.short	(.L_101 - .L_100)
	.align		4
.L_100:
        /*0118*/ 	.word	index@(_Z26buffer_cache_update_kernel9CacheDataPKiiPiS2_S2_ii)
        /*011c*/ 	.word	0x00000000


	//----- nvinfo : EIATTR_MIN_STACK_SIZE
	.align		4
.L_101:
        /*0120*/ 	.byte	0x04, 0x12
        /*0122*/ 	.short	(.L_103 - .L_102)
	.align		4
.L_102:
        /*0124*/ 	.word	index@(_Z27graph_structure_mask_kernel9GraphDataS_PKiS1_PiS2_S2_S2_)
        /*0128*/ 	.word	0x00000000


	//----- nvinfo : EIATTR_MIN_STACK_SIZE
	.align		4
.L_103:
        /*012c*/ 	.byte	0x04, 0x12
        /*012e*/ 	.short	(.L_105 - .L_104)
	.align		4
.L_104:
        /*0130*/ 	.word	index@(_Z24cache_refresh_otf_kernelPKii9GraphData9CacheDataffiPiS3_P17curandStateXORWOW)
        /*0134*/ 	.word	0x00000000


	//----- nvinfo : EIATTR_MIN_STACK_SIZE
	.align		4
.L_105:
        /*0138*/ 	.byte	0x04, 0x12
        /*013a*/ 	.short	(.L_107 - .L_106)
	.align		4
.L_106:
        /*013c*/ 	.word	index@(_Z28neighbor_sampling_fcr_kernelPKii9GraphData9CacheDataS0_fbPiS3_P17curandStateXORWOW)
        /*0140*/ 	.word	0x00000000
.L_107:


//--------------------- .nv.compat                --------------------------
	.section	.nv.compat,"",@"SHT_CUDA_COMPAT_INFO"
	.align	4
        /*0000*/ 	.byte	0x02, 0x09, 0x00, 0x00, 0x02, 0x02, 0x01, 0x00, 0x02, 0x05, 0x05, 0x00, 0x03, 0x07, 0x01, 0x01
        /*0010*/ 	.byte	0x02, 0x03, 0x00, 0x00, 0x02, 0x06, 0x01, 0x00, 0x04, 0x0b, 0x08, 0x00, 0x09, 0x00, 0x00, 0x00
        /*0020*/ 	.byte	0x00, 0x00, 0x00, 0x00


//--------------------- .nv.info._ZN3cub18CUB_300001_SM_10006detail11EmptyKernelIvEEvv --------------------------
	.section	.nv.info._ZN3cub18CUB_300001_SM_10006detail11EmptyKernelIvEEvv,"",@"SHT_CUDA_INFO"
	.sectionflags	@""
	.align	4


	//----- nvinfo : EIATTR_CUDA_API_VERSION
	.align		4
        /*0000*/ 	.byte	0x04, 0x37
        /*0002*/ 	.short	(.L_109 - .L_108)
.L_108:
        /*0004*/ 	.word	0x00000082


	//----- nvinfo : EIATTR_SPARSE_MMA_MASK
	.align		4
.L_109:
        /*0008*/ 	.byte	0x03, 0x50
        /*000a*/ 	.short	0x0000


	//----- nvinfo : EIATTR_MAXREG_COUNT
	.align		4
        /*000c*/ 	.byte	0x03, 0x1b
        /*000e*/ 	.short	0x00ff


	//----- nvinfo : EIATTR_MERCURY_ISA_VERSION
	.align		4
        /*0010*/ 	.byte	0x03, 0x5f
        /*0012*/ 	.short	0x0101


	//----- nvinfo : EIATTR_VRC_CTA_INIT_COUNT
	.align		4
        /*0014*/ 	.byte	0x02, 0x4a
	.zero		1
	.zero		1


	//----- nvinfo : EIATTR_EXIT_INSTR_OFFSETS
	.align		4
        /*0018*/ 	.byte	0x04, 0x1c
        /*001a*/ 	.short	(.L_111 - .L_110)


	//   ....[0]....
.L_110:
        /*001c*/ 	.word	0x00000010


	//----- nvinfo : EIATTR_SW_WAR
	.align		4
.L_111:
        /*0020*/ 	.byte	0x04, 0x36
        /*0022*/ 	.short	(.L_113 - .L_112)
.L_112:
        /*0024*/ 	.word	0x00000008
.L_113:


//--------------------- .nv.info._Z29heterogeneous_sampling_kernelPKii9GraphDataS0_S0_S0_iPiS2_S2_P17curandStateXORWOW --------------------------
	.section	.nv.info._Z29heterogeneous_sampling_kernelPKii9GraphDataS0_S0_S0_iPiS2_S2_P17curandStateXORWOW,"",@"SHT_CUDA_INFO"
	.sectionflags	@""
	.align	4


	//----- nvinfo : EIATTR_CUDA_API_VERSION
	.align		4
        /*0000*/ 	.byte	0x04, 0x37
        /*0002*/ 	.short	(.L_115 - .L_114)
.L_114:
        /*0004*/ 	.word	0x00000082


	//----- nvinfo : EIATTR_KPARAM_INFO
	.align		4
.L_115:
        /*0008*/ 	.byte	0x04, 0x17
        /*000a*/ 	.short	(.L_117 - .L_116)
.L_116:
        /*000c*/ 	.word	0x00000000
        /*0010*/ 	.short	0x000a
        /*0012*/ 	.short	0x0080
        /*0014*/ 	.byte	0x00, 0xf5, 0x21, 0x00


	//----- nvinfo : EIATTR_KPARAM_INFO
	.align		4
.L_117:
        /*0018*/ 	.byte	0x04, 0x17
        /*001a*/ 	.short	(.L_119 - .L_118)
.L_118:
        /*001c*/ 	.word	0x00000000
        /*0020*/ 	.short	0x0009
        /*0022*/ 	.short	0x0078
        /*0024*/ 	.byte	0x00, 0xf5, 0x21, 0x00


	//----- nvinfo : EIATTR_KPARAM_INFO
	.align		4
.L_119:
        /*0028*/ 	.byte	0x04, 0x17
        /*002a*/ 	.short	(.L_121 - .L_120)
.L_120:
        /*002c*/ 	.word	0x00000000
        /*0030*/ 	.short	0x0008
        /*0032*/ 	.short	0x0070
        /*0034*/ 	.byte	0x00, 0xf5, 0x21, 0x00


	//----- nvinfo : EIATTR_KPARAM_INFO
	.align		4
.L_121:
        /*0038*/ 	.byte	0x04, 0x17
        /*003a*/ 	.short	(.L_123 - .L_122)
.L_122:
        /*003c*/ 	.word	0x00000000
        /*0040*/ 	.short	0x0007
        /*0042*/ 	.short	0x0068
        /*0044*/ 	.byte	0x00, 0xf5, 0x21, 0x00


	//----- nvinfo : EIATTR_KPARAM_INFO
	.align		4
.L_123:
        /*0048*/ 	.byte	0x04, 0x17
        /*004a*/ 	.short	(.L_125 - .L_124)
.L_124:
        /*004c*/ 	.word	0x00000000
        /*0050*/ 	.short	0x0006
        /*0052*/ 	.short	0x0060
        /*0054*/ 	.byte	0x00, 0xf0, 0x11, 0x00


	//----- nvinfo : EIATTR_KPARAM_INFO
	.align		4
.L_125:
        /*0058*/ 	.byte	0x04, 0x17
        /*005a*/ 	.short	(.L_127 - .L_126)
.L_126:
        /*005c*/ 	.word	0x00000000
        /*0060*/ 	.short	0x0005
        /*0062*/ 	.short	0x0058
        /*0064*/ 	.byte	0x00, 0xf5, 0x21, 0x00


	//----- nvinfo : EIATTR_KPARAM_INFO
	.align		4
.L_127:
        /*0068*/ 	.byte	0x04, 0x17
        /*006a*/ 	.short	(.L_129 - .L_128)
.L_128:
        /*006c*/ 	.word	0x00000000
        /*0070*/ 	.short	0x0004
        /*0072*/ 	.short	0x0050
        /*0074*/ 	.byte	0x00, 0xf5, 0x21, 0x00


	//----- nvinfo : EIATTR_KPARAM_INFO
	.align		4
.L_129:
        /*0078*/ 	.byte	0x04, 0x17
        /*007a*/ 	.short	(.L_131 - .L_130)
.L_130:
        /*007c*/ 	.word	0x00000000
        /*0080*/ 	.short	0x0003
        /*0082*/ 	.short	0x0048
        /*0084*/ 	.byte	0x00, 0xf5, 0x21, 0x00


	//----- nvinfo : EIATTR_KPARAM_INFO
	.align		4
.L_131:
        /*0088*/ 	.byte	0x04, 0x17
        /*008a*/ 	.short	(.L_133 - .L_132)
.L_132:
        /*008c*/ 	.word	0x00000000
        /*0090*/ 	.short	0x0002
        /*0092*/ 	.short	0x0010
        /*0094*/ 	.byte	0x00, 0xf0, 0xe1, 0x00


	//----- nvinfo : EIATTR_KPARAM_INFO
	.align		4
.L_133:
        /*0098*/ 	.byte	0x04, 0x17
        /*009a*/ 	.short	(.L_135 - .L_134)
.L_134:
        /*009c*/ 	.word	0x00000000
        /*00a0*/ 	.short	0x0001
        /*00a2*/ 	.short	0x0008
        /*00a4*/ 	.byte	0x00, 0xf0, 0x11, 0x00


	//----- nvinfo : EIATTR_KPARAM_INFO
	.align		4
.L_135:
        /*00a8*/ 	.byte	0x04, 0x17
        /*00aa*/ 	.short	(.L_137 - .L_136)
.L_136:
        /*00ac*/ 	.word	0x00000000
        /*00b0*/ 	.short	0x0000
        /*00b2*/ 	.short	0x0000
        /*00b4*/ 	.byte	0x00, 0xf5, 0x21, 0x00


	//----- nvinfo : EIATTR_SPARSE_MMA_MASK
	.align		4
.L_137:
        /*00b8*/ 	.byte	0x03, 0x50
        /*00ba*/ 	.short	0x0000


	//----- nvinfo : EIATTR_MAXREG_COUNT
	.align		4
        /*00bc*/ 	.byte	0x03, 0x1b
        /*00be*/ 	.short	0x00ff


	//----- nvinfo : EIATTR_MERCURY_ISA_VERSION
	.align		4
        /*00c0*/ 	.byte	0x03, 0x5f
        /*00c2*/ 	.short	0x0101


	//----- nvinfo : EIATTR_VRC_CTA_INIT_COUNT
	.align		4
        /*00c4*/ 	.byte	0x02, 0x4a
	.zero		1
	.zero		1


	//----- nvinfo : EIATTR_EXIT_INSTR_OFFSETS
	.align		4
        /*00c8*/ 	.byte	0x04, 0x1c
        /*00ca*/ 	.short	(.L_139 - .L_138)


	//   ....[0]....
.L_138:
        /*00cc*/ 	.word	0x000000a0


	//   ....[1]....
        /*00d0*/ 	.word	0x00001400


	//----- nvinfo : EIATTR_CRS_STACK_SIZE
	.align		4
.L_139:
        /*00d4*/ 	.byte	0x04, 0x1e
        /*00d6*/ 	.short	(.L_141 - .L_140)
.L_140:
        /*00d8*/ 	.word	0x00000000


	//----- nvinfo : EIATTR_CBANK_PARAM_SIZE
	.align		4
.L_141:
        /*00dc*/ 	.byte	0x03, 0x19
        /*00de*/ 	.short	0x0088


	//----- nvinfo : EIATTR_PARAM_CBANK
	.align		4
        /*00e0*/ 	.byte	0x04, 0x0a
        /*00e2*/ 	.short	(.L_143 - .L_142)
	.align		4
.L_142:
        /*00e4*/ 	.word	index@(.nv.constant0._Z29heterogeneous_sampling_kernelPKii9GraphDataS0_S0_S0_iPiS2_S2_P17curandStateXORWOW)
        /*00e8*/ 	.short	0x0380
        /*00ea*/ 	.short	0x0088


	//----- nvinfo : EIATTR_SW_WAR
	.align		4
.L_143:
        /*00ec*/ 	.byte	0x04, 0x36
        /*00ee*/ 	.short	(.L_145 - .L_144)
.L_144:
        /*00f0*/ 	.word	0x00000008
.L_145:


//--------------------- .nv.info._Z29memory_usage_detection_kernel9GraphData9CacheDataPiS1_ii --------------------------
	.section	.nv.info._Z29memory_usage_detection_kernel9GraphData9CacheDataPiS1_ii,"",@"SHT_CUDA_INFO"
	.sectionflags	@""
	.align	4


	//----- nvinfo : EIATTR_CUDA_API_VERSION
	.align		4
        /*0000*/ 	.byte	0x04, 0x37
        /*0002*/ 	.short	(.L_147 - .L_146)
.L_146:
        /*0004*/ 	.word	0x00000082


	//----- nvinfo : EIATTR_KPARAM_INFO
	.align		4
.L_147:
        /*0008*/ 	.byte	0x04, 0x17
        /*000a*/ 	.short	(.L_149 - .L_148)
.L_148:
        /*000c*/ 	.word	0x00000000
        /*0010*/ 	.short	0x0005
        /*0012*/ 	.short	0x0074
        /*0014*/ 	.byte	0x00, 0xf0, 0x11, 0x00


	//----- nvinfo : EIATTR_KPARAM_INFO
	.align		4
.L_149:
        /*0018*/ 	.byte	0x04, 0x17
        /*001a*/ 	.short	(.L_151 - .L_150)
.L_150:
        /*001c*/ 	.word	0x00000000
        /*0020*/ 	.short	0x0004
        /*0022*/ 	.short	0x0070
        /*0024*/ 	.byte	0x00, 0xf0, 0x11, 0x00


	//----- nvinfo : EIATTR_KPARAM_INFO
	.align		4
.L_151:
        /*0028*/ 	.byte	0x04, 0x17
        /*002a*/ 	.short	(.L_153 - .L_152)
.L_152:
        /*002c*/ 	.word	0x00000000
        /*0030*/ 	.short	0x0003
        /*0032*/ 	.short	0x0068
        /*0034*/ 	.byte	0x00, 0xf5, 0x21, 0x00


	//----- nvinfo : EIATTR_KPARAM_INFO
	.align		4
.L_153:
        /*0038*/ 	.byte	0x04, 0x17
        /*003a*/ 	.short	(.L_155 - .L_154)
.L_154:
        /*003c*/ 	.word	0x00000000
        /*0040*/ 	.short	0x0002
        /*0042*/ 	.short	0x0060
        /*0044*/ 	.byte	0x00, 0xf5, 0x21, 0x00


	//----- nvinfo : EIATTR_KPARAM_INFO
	.align		4
.L_155:
        /*0048*/ 	.byte	0x04, 0x17
        /*004a*/ 	.short	(.L_157 - .L_156)
.L_156:
        /*004c*/ 	.word	0x00000000
        /*0050*/ 	.short	0x0001
        /*0052*/ 	.short	0x0038
        /*0054*/ 	.byte	0x00, 0xf0, 0xa1, 0x00


	//----- nvinfo : EIATTR_KPARAM_INFO
	.align		4
.L_157:
        /*0058*/ 	.byte	0x04, 0x17
        /*005a*/ 	.short	(.L_159 - .L_158)
.L_158:
        /*005c*/ 	.word	0x00000000
        /*0060*/ 	.short	0x0000
        /*0062*/ 	.short	0x0000
        /*0064*/ 	.byte	0x00, 0xf0, 0xe1, 0x00


	//----- nvinfo : EIATTR_SPARSE_MMA_MASK
	.align		4
.L_159:
        /*0068*/ 	.byte	0x03, 0x50
        /*006a*/ 	.short	0x0000


	//----- nvinfo : EIATTR_MAXREG_COUNT
	.align		4
        /*006c*/ 	.byte	0x03, 0x1b
        /*006e*/ 	.short	0x00ff


	//----- nvinfo : EIATTR_MERCURY_ISA_VERSION
	.align		4
        /*0070*/ 	.byte	0x03, 0x5f
        /*0072*/ 	.short	0x0101


	//----- nvinfo : EIATTR_VRC_CTA_INIT_COUNT
	.align		4
        /*0074*/ 	.byte	0x02, 0x4a
	.zero		1
	.zero		1


	//----- nvinfo : EIATTR_EXIT_INSTR_OFFSETS
	.align		4
        /*0078*/ 	.byte	0x04, 0x1c
        /*007a*/ 	.short	(.L_161 - .L_160)


	//   ....[0]....
.L_160:
        /*007c*/ 	.word	0x00000070


	//   ....[1]....
        /*0080*/ 	.word	0x00000200


	//----- nvinfo : EIATTR_CBANK_PARAM_SIZE
	.align		4
.L_161:
        /*0084*/ 	.byte	0x03, 0x19
        /*0086*/ 	.short	0x0078


	//----- nvinfo : EIATTR_PARAM_CBANK
	.align		4
        /*0088*/ 	.byte	0x04, 0x0a
        /*008a*/ 	.short	(.L_163 - .L_162)
	.align		4
.L_162:
        /*008c*/ 	.word	index@(.nv.constant0._Z29memory_usage_detection_kernel9GraphData9CacheDataPiS1_ii)
        /*0090*/ 	.short	0x0380
        /*0092*/ 	.short	0x0078


	//----- nvinfo : EIATTR_SW_WAR
	.align		4
.L_163:
        /*0094*/ 	.byte	0x04, 0x36
        /*0096*/ 	.short	(.L_165 - .L_164)
.L_164:
        /*0098*/ 	.word	0x00000008
.L_165:


//--------------------- .nv.info._Z29weighted_edge_sampling_kernelPKii9GraphDataPKfiPiS4_P17curandStateXORWOW --------------------------
	.section	.nv.info._Z29weighted_edge_sampling_kernelPKii9GraphDataPKfiPiS4_P17curandStateXORWOW,"",@"SHT_CUDA_INFO"
	.sectionflags	@""
	.align	4


	//----- nvinfo : EIATTR_CUDA_API_VERSION
	.align		4
        /*0000*/ 	.byte	0x04, 0x37
        /*0002*/ 	.short	(.L_167 - .L_166)
.L_166:
        /*0004*/ 	.word	0x00000082


	//----- nvinfo : EIATTR_KPARAM_INFO
	.align		4
.L_167:
        /*0008*/ 	.byte	0x04, 0x17
        /*000a*/ 	.short	(.L_169 - .L_168)
.L_168:
        /*000c*/ 	.word	0x00000000
        /*0010*/ 	.short	0x0007
        /*0012*/ 	.short	0x0068
        /*0014*/ 	.byte	0x00, 0xf5, 0x21, 0x00


	//----- nvinfo : EIATTR_KPARAM_INFO
	.align		4
.L_169:
        /*0018*/ 	.byte	0x04, 0x17
        /*001a*/ 	.short	(.L_171 - .L_170)
.L_170:
        /*001c*/ 	.word	0x00000000
        /*0020*/ 	.short	0x0006
        /*0022*/ 	.short	0x0060
        /*0024*/ 	.byte	0x00, 0xf5, 0x21, 0x00


	//----- nvinfo : EIATTR_KPARAM_INFO
	.align		4
.L_171:
        /*0028*/ 	.byte	0x04, 0x17
        /*002a*/ 	.short	(.L_173 - .L_172)
.L_172:
        /*002c*/ 	.word	0x00000000
        /*0030*/ 	.short	0x0005
        /*0032*/ 	.short	0x0058
        /*0034*/ 	.byte	0x00, 0xf5, 0x21, 0x00


	//----- nvinfo : EIATTR_KPARAM_INFO
	.align		4
.L_173:
        /*0038*/ 	.byte	0x04, 0x17
        /*003a*/ 	.short	(.L_175 - .L_174)
.L_174:
        /*003c*/ 	.word	0x00000000
        /*0040*/ 	.short	0x0004
        /*0042*/ 	.short	0x0050
        /*0044*/ 	.byte	0x00, 0xf0, 0x11, 0x00


	//----- nvinfo : EIATTR_KPARAM_INFO
	.align		4
.L_175:
        /*0048*/ 	.byte	0x04, 0x17
        /*004a*/ 	.short	(.L_177 - .L_176)
.L_176:
        /*004c*/ 	.word	0x00000000
        /*0050*/ 	.short	0x0003
        /*0052*/ 	.short	0x0048
        /*0054*/ 	.byte	0x00, 0xf5, 0x21, 0x00


	//----- nvinfo : EIATTR_KPARAM_INFO
	.align		4
.L_177:
        /*0058*/ 	.byte	0x04, 0x17
        /*005a*/ 	.short	(.L_179 - .L_178)
.L_178:
        /*005c*/ 	.word	0x00000000
        /*0060*/ 	.short	0x0002
        /*0062*/ 	.short	0x0010
        /*0064*/ 	.byte	0x00, 0xf0, 0xe1, 0x00


	//----- nvinfo : EIATTR_KPARAM_INFO
	.align		4
.L_179:
        /*0068*/ 	.byte	0x04, 0x17
        /*006a*/ 	.short	(.L_181 - .L_180)
.L_180:
        /*006c*/ 	.word	0x00000000
        /*0070*/ 	.short	0x0001
        /*0072*/ 	.short	0x0008
        /*0074*/ 	.byte	0x00, 0xf0, 0x11, 0x00


	//----- nvinfo : EIATTR_KPARAM_INFO
	.align		4
.L_181:
        /*0078*/ 	.byte	0x04, 0x17
        /*007a*/ 	.short	(.L_183 - .L_182)
.L_182:
        /*007c*/ 	.word	0x00000000
        /*0080*/ 	.short	0x0000
        /*0082*/ 	.short	0x0000
        /*0084*/ 	.byte	0x00, 0xf5, 0x21, 0x00


	//----- nvinfo : EIATTR_SPARSE_MMA_MASK
	.align		4
.L_183:
        /*0088*/ 	.byte	0x03, 0x50
        /*008a*/ 	.short	0x0000


	//----- nvinfo : EIATTR_MAXREG_COUNT
	.align		4
        /*008c*/ 	.byte	0x03, 0x1b
        /*008e*/ 	.short	0x00ff


	//----- nvinfo : EIATTR_MERCURY_ISA_VERSION
	.align		4
        /*0090*/ 	.byte	0x03, 0x5f
        /*0092*/ 	.short	0x0101


	//----- nvinfo : EIATTR_VRC_CTA_INIT_COUNT
	.align		4
        /*0094*/ 	.byte	0x02, 0x4a
	.zero		1
	.zero		1


	//----- nvinfo : EIATTR_EXIT_INSTR_OFFSETS
	.align		4
        /*0098*/ 	.byte	0x04, 0x1c
        /*009a*/ 	.short	(.L_185 - .L_184)


	//   ....[0]....
.L_184:
        /*009c*/ 	.word	0x000000e0


	//   ....[1]....
        /*00a0*/ 	.word	0x00000180


	//   ....[2]....
        /*00a4*/ 	.word	0x00000cd0


	//----- nvinfo : EIATTR_CRS_STACK_SIZE
	.align		4
.L_185:
        /*00a8*/ 	.byte	0x04, 0x1e
        /*00aa*/ 	.short	(.L_187 - .L_186)
.L_186:
        /*00ac*/ 	.word	0x00000000


	//----- nvinfo : EIATTR_CBANK_PARAM_SIZE
	.align		4
.L_187:
        /*00b0*/ 	.byte	0x03, 0x19
        /*00b2*/ 	.short	0x0070


	//----- nvinfo : EIATTR_PARAM_CBANK
	.align		4
        /*00b4*/ 	.byte	0x04, 0x0a
        /*00b6*/ 	.short	(.L_189 - .L_188)
	.align		4
.L_188:
        /*00b8*/ 	.word	index@(.nv.constant0._Z29weighted_edge_sampling_kernelPKii9GraphDataPKfiPiS4_P17curandStateXORWOW)
        /*00bc*/ 	.short	0x0380
        /*00be*/ 	.short	0x0070


	//----- nvinfo : EIATTR_SW_WAR
	.align		4
.L_189:
        /*00c0*/ 	.byte	0x04, 0x36
        /*00c2*/ 	.short	(.L_191 - .L_190)
.L_190:
        /*00c4*/ 	.word	0x00000008
.L_191:


//--------------------- .nv.info._Z28multi_hop_aggregation_kernelPKii9GraphDataS0_iPiS2_S2_P17curandStateXORWOW --------------------------
	.section	.nv.info._Z28multi_hop_aggregation_kernelPKii9GraphDataS0_iPiS2_S2_P17curandStateXORWOW,"",@"SHT_CUDA_INFO"
	.sectionflags	@""
	.align	4


	//----- nvinfo : EIATTR_CUDA_API_VERSION
	.align		4
        /*0000*/ 	.byte	0x04, 0x37
        /*0002*/ 	.short	(.L_193 - .L_192)
.L_192:
        /*0004*/ 	.word	0x00000082


	//----- nvinfo : EIATTR_KPARAM_INFO
	.align		4
.L_193:
        /*0008*/ 	.byte	0x04, 0x17
        /*000a*/ 	.short	(.L_195 - .L_194)
.L_194:
        /*000c*/ 	.word	0x00000000
        /*0010*/ 	.short	0x0008
        /*0012*/ 	.short	0x0070
        /*0014*/ 	.byte	0x00, 0xf5, 0x21, 0x00


	//----- nvinfo : EIATTR_KPARAM_INFO
	.align		4
.L_195:
        /*0018*/ 	.byte	0x04, 0x17
        /*001a*/ 	.short	(.L_197 - .L_196)
.L_196:
        /*001c*/ 	.word	0x00000000
        /*0020*/ 	.short	0x0007
        /*0022*/ 	.short	0x0068
        /*0024*/ 	.byte	0x00, 0xf5, 0x21, 0x00


	//----- nvinfo : EIATTR_KPARAM_INFO
	.align		4
.L_197:
        /*0028*/ 	.byte	0x04, 0x17
        /*002a*/ 	.short	(.L_199 - .L_198)
.L_198:
        /*002c*/ 	.word	0x00000000
        /*0030*/ 	.short	0x0006
        /*0032*/ 	.short	0x0060
        /*0034*/ 	.byte	0x00, 0xf5, 0x21, 0x00


	//----- nvinfo : EIATTR_KPARAM_INFO
	.align		4
.L_199:
        /*0038*/ 	.byte	0x04, 0x17
        /*003a*/ 	.short	(.L_201 - .L_200)
.L_200:
        /*003c*/ 	.word	0x00000000
        /*0040*/ 	.short	0x0005
        /*0042*/ 	.short	0x0058
        /*0044*/ 	.byte	0x00, 0xf5, 0x21, 0x00


	//----- nvinfo : EIATTR_KPARAM_INFO
	.align		4
.L_201:
        /*0048*/ 	.byte	0x04, 0x17
        /*004a*/ 	.short	(.L_203 - .L_202)
.L_202:
        /*004c*/ 	.word	0x00000000
        /*0050*/ 	.short	0x0004
        /*0052*/ 	.short	0x0050
        /*0054*/ 	.byte	0x00, 0xf0, 0x11, 0x00


	//----- nvinfo : EIATTR_KPARAM_INFO
	.align		4
.L_203:
        /*0058*/ 	.byte	0x04, 0x17
        /*005a*/ 	.short	(.L_205 - .L_204)
.L_204:
        /*005c*/ 	.word	0x00000000
        /*0060*/ 	.short	0x0003
        /*0062*/ 	.short	0x0048
        /*0064*/ 	.byte	0x00, 0xf5, 0x21, 0x00


	//----- nvinfo : EIATTR_KPARAM_INFO
	.align		4
.L_205:
        /*0068*/ 	.byte	0x04, 0x17
        /*006a*/ 	.short	(.L_207 - .L_206)
.L_206:
        /*006c*/ 	.word	0x00000000
        /*0070*/ 	.short	0x0002
        /*0072*/ 	.short	0x0010
        /*0074*/ 	.byte	0x00, 0xf0, 0xe1, 0x00


	//----- nvinfo : EIATTR_KPARAM_INFO
	.align		4
.L_207:
        /*0078*/ 	.byte	0x04, 0x17
        /*007a*/ 	.short	(.L_209 - .L_208)
.L_208:
        /*007c*/ 	.word	0x00000000
        /*0080*/ 	.short	0x0001
        /*0082*/ 	.short	0x0008
        /*0084*/ 	.byte	0x00, 0xf0, 0x11, 0x00


	//----- nvinfo : EIATTR_KPARAM_INFO
	.align		4
.L_209:
        /*0088*/ 	.byte	0x04, 0x17
        /*008a*/ 	.short	(.L_211 - .L_210)
.L_210:
        /*008c*/ 	.word	0x00000000
        /*0090*/ 	.short	0x0000
        /*0092*/ 	.short	0x0000
        /*0094*/ 	.byte	0x00, 0xf5, 0x21, 0x00


	//----- nvinfo : EIATTR_SPARSE_MMA_MASK
	.align		4
.L_211:
        /*0098*/ 	.byte	0x03, 0x50
        /*009a*/ 	.short	0x0000


	//----- nvinfo : EIATTR_MAXREG_COUNT
	.align		4
        /*009c*/ 	.byte	0x03, 0x1b
        /*009e*/ 	.short	0x00ff


	//----- nvinfo : EIATTR_NUM_BARRIERS
	.align		4
        /*00a0*/ 	.byte	0x02, 0x4c
        /*00a2*/ 	.byte	0x01
	.zero		1


	//----- nvinfo : EIATTR_MERCURY_ISA_VERSION
	.align		4
        /*00a4*/ 	.byte	0x03, 0x5f
        /*00a6*/ 	.short	0x0101


	//----- nvinfo : EIATTR_VRC_CTA_INIT_COUNT
	.align		4
        /*00a8*/ 	.byte	0x02, 0x4a
	.zero		1
	.zero		1


	//----- nvinfo : EIATTR_EXIT_INSTR_OFFSETS
	.align		4
        /*00ac*/ 	.byte	0x04, 0x1c
        /*00ae*/ 	.short	(.L_213 - .L_212)


	//   ....[0]....
.L_212:
        /*00b0*/ 	.word	0x000000a0


	//   ....[1]....
        /*00b4*/ 	.word	0x000001a0


	//   ....[2]....
        /*00b8*/ 	.word	0x00000be0


	//   ....[3]....
        /*00bc*/ 	.word	0x00001080


	//----- nvinfo : EIATTR_CRS_STACK_SIZE
	.align		4
.L_213:
        /*00c0*/ 	.byte	0x04, 0x1e
        /*00c2*/ 	.short	(.L_215 - .L_214)
.L_214:
        /*00c4*/ 	.word	0x00000000


	//----- nvinfo : EIATTR_CBANK_PARAM_SIZE
	.align		4
.L_215:
        /*00c8*/ 	.byte	0x03, 0x19
        /*00ca*/ 	.short	0x0078


	//----- nvinfo : EIATTR_PARAM_CBANK
	.align		4
        /*00cc*/ 	.byte	0x04, 0x0a
        /*00ce*/ 	.short	(.L_217 - .L_216)
	.align		4
.L_216:
        /*00d0*/ 	.word	index@(.nv.constant0._Z28multi_hop_aggregation_kernelPKii9GraphDataS0_iPiS2_S2_P17curandStateXORWOW)
        /*00d4*/ 	.short	0x0380
        /*00d6*/ 	.short	0x0078


	//----- nvinfo : EIATTR_SW_WAR
	.align		4
.L_217:
        /*00d8*/ 	.byte	0x04, 0x36
        /*00da*/ 	.short	(.L_219 - .L_218)
.L_218:
        /*00dc*/ 	.word	0x00000008
.L_219:


//--------------------- .nv.info._Z26buffer_cache_update_kernel9CacheDataPKiiPiS2_S2_ii --------------------------
	.section	.nv.info._Z26buffer_cache_update_kernel9CacheDataPKiiPiS2_S2_ii,"",@"SHT_CUDA_INFO"
	.sectionflags	@""
	.align	4


	//----- nvinfo : EIATTR_CUDA_API_VERSION
	.align		4
        /*0000*/ 	.byte	0x04, 0x37
        /*0002*/ 	.short	(.L_221 - .L_220)
.L_220:
        /*0004*/ 	.word	0x00000082


	//----- nvinfo : EIATTR_KPARAM_INFO
	.align		4
.L_221:
        /*0008*/ 	.byte	0x04, 0x17
        /*000a*/ 	.short	(.L_223 - .L_222)
.L_222:
        /*000c*/ 	.word	0x00000000
        /*0010*/ 	.short	0x0007
        /*0012*/ 	.short	0x0054
        /*0014*/ 	.byte	0x00, 0xf0, 0x11, 0x00


	//----- nvinfo : EIATTR_KPARAM_INFO
	.align		4
.L_223:
        /*0018*/ 	.byte	0x04, 0x17
        /*001a*/ 	.short	(.L_225 - .L_224)
.L_224:
        /*001c*/ 	.word	0x00000000
        /*0020*/ 	.short	0x0006
        /*0022*/ 	.short	0x0050
        /*0024*/ 	.byte	0x00, 0xf0, 0x11, 0x00


	//----- nvinfo : EIATTR_KPARAM_INFO
	.align		4
.L_225:
        /*0028*/ 	.byte	0x04, 0x17
        /*002a*/ 	.short	(.L_227 - .L_226)
.L_226:
        /*002c*/ 	.word	0x00000000
        /*0030*/ 	.short	0x0005
        /*0032*/ 	.short	0x0048
        /*0034*/ 	.byte	0x00, 0xf5, 0x21, 0x00


	//----- nvinfo : EIATTR_KPARAM_INFO
	.align		4
.L_227:
        /*0038*/ 	.byte	0x04, 0x17
        /*003a*/ 	.short	(.L_229 - .L_228)
.L_228:
        /*003c*/ 	.word	0x00000000
        /*0040*/ 	.short	0x0004
        /*0042*/ 	.short	0x0040
        /*0044*/ 	.byte	0x00, 0xf5, 0x21, 0x00


	//----- nvinfo : EIATTR_KPARAM_INFO
	.align		4
.L_229:
        /*0048*/ 	.byte	0x04, 0x17
        /*004a*/ 	.short	(.L_231 - .L_230)
.L_230:
        /*004c*/ 	.word	0x00000000
        /*0050*/ 	.short	0x0003
        /*0052*/ 	.short	0x0038
        /*0054*/ 	.byte	0x00, 0xf5, 0x21, 0x00


	//----- nvinfo : EIATTR_KPARAM_INFO
	.align		4
.L_231:
        /*0058*/ 	.byte	0x04, 0x17
        /*005a*/ 	.short	(.L_233 - .L_232)
.L_232:
        /*005c*/ 	.word	0x00000000
        /*0060*/ 	.short	0x0002
        /*0062*/ 	.short	0x0030
        /*0064*/ 	.byte	0x00, 0xf0, 0x11, 0x00


	//----- nvinfo : EIATTR_KPARAM_INFO
	.align		4
.L_233:
        /*0068*/ 	.byte	0x04, 0x17
        /*006a*/ 	.short	(.L_235 - .L_234)
.L_234:
        /*006c*/ 	.word	0x00000000
        /*0070*/ 	.short	0x0001
        /*0072*/ 	.short	0x0028
        /*0074*/ 	.byte	0x00, 0xf5, 0x21, 0x00


	//----- nvinfo : EIATTR_KPARAM_INFO
	.align		4
.L_235:
        /*0078*/ 	.byte	0x04, 0x17
        /*007a*/ 	.short	(.L_237 - .L_236)
.L_236:
        /*007c*/ 	.word	0x00000000
        /*0080*/ 	.short	0x0000
        /*0082*/ 	.short	0x0000
        /*0084*/ 	.byte	0x00, 0xf0, 0xa1, 0x00


	//----- nvinfo : EIATTR_SPARSE_MMA_MASK
	.align		4
.L_237:
        /*0088*/ 	.byte	0x03, 0x50
        /*008a*/ 	.short	0x0000


	//----- nvinfo : EIATTR_MAXREG_COUNT
	.align		4
        /*008c*/ 	.byte	0x03, 0x1b
        /*008e*/ 	.short	0x00ff


	//----- nvinfo : EIATTR_MERCURY_ISA_VERSION
	.align		4
        /*0090*/ 	.byte	0x03, 0x5f
        /*0092*/ 	.short	0x0101


	//----- nvinfo : EIATTR_INT_WARP_WIDE_INSTR_OFFSETS
	.align		4
        /*0094*/ 	.byte	0x04, 0x31
        /*0096*/ 	.short	(.L_239 - .L_238)


	//   ....[0]....
.L_238:
        /*0098*/ 	.word	0x00000120


	//   ....[1]....
        /*009c*/ 	.word	0x00000210


	//   ....[2]....
        /*00a0*/ 	.word	0x00000d50


	//   ....[3]....
        /*00a4*/ 	.word	0x00000e50


	//----- nvinfo : EIATTR_VRC_CTA_INIT_COUNT
	.align		4
.L_239:
        /*00a8*/ 	.byte	0x02, 0x4a
	.zero		1
	.zero		1


	//----- nvinfo : EIATTR_EXIT_INSTR_OFFSETS
	.align		4
        /*00ac*/ 	.byte	0x04, 0x1c
        /*00ae*/ 	.short	(.L_241 - .L_240)


	//   ....[0]....
.L_240:
        /*00b0*/ 	.word	0x00000070


	//   ....[1]....
        /*00b4*/ 	.word	0x00000240


	//   ....[2]....
        /*00b8*/ 	.word	0x00000d30


	//   ....[3]....
        /*00bc*/ 	.word	0x00000e80


	//----- nvinfo : EIATTR_CRS_STACK_SIZE
	.align		4
.L_241:
        /*00c0*/ 	.byte	0x04, 0x1e
        /*00c2*/ 	.short	(.L_243 - .L_242)
.L_242:
        /*00c4*/ 	.word	0x00000000


	//----- nvinfo : EIATTR_CBANK_PARAM_SIZE
	.align		4
.L_243:
        /*00c8*/ 	.byte	0x03, 0x19
        /*00ca*/ 	.short	0x0058


	//----- nvinfo : EIATTR_PARAM_CBANK
	.align		4
        /*00cc*/ 	.byte	0x04, 0x0a
        /*00ce*/ 	.short	(.L_245 - .L_244)
	.align		4
.L_244:
        /*00d0*/ 	.word	index@(.nv.constant0._Z26buffer_cache_update_kernel9CacheDataPKiiPiS2_S2_ii)
        /*00d4*/ 	.short	0x0380
        /*00d6*/ 	.short	0x0058


	//----- nvinfo : EIATTR_SW_WAR
	.align		4
.L_245:
        /*00d8*/ 	.byte	0x04, 0x36
        /*00da*/ 	.short	(.L_247 - .L_246)
.L_246:
        /*00dc*/ 	.word	0x00000008
.L_247:


//--------------------- .nv.info._Z27graph_structure_mask_kernel9GraphDataS_PKiS1_PiS2_S2_S2_ --------------------------
	.section	.nv.info._Z27graph_structure_mask_kernel9GraphDataS_PKiS1_PiS2_S2_S2_,"",@"SHT_CUDA_INFO"
	.sectionflags	@""
	.align	4


	//----- nvinfo : EIATTR_CUDA_API_VERSION
	.align		4
        /*0000*/ 	.byte	0x04, 0x37
        /*0002*/ 	.short	(.L_249 - .L_248)
.L_248:
        /*0004*/ 	.word	0x00000082


	//----- nvinfo : EIATTR_KPARAM_INFO
	.align		4
.L_249:
        /*0008*/ 	.byte	0x04, 0x17
        /*000a*/ 	.short	(.L_251 - .L_250)
.L_250:
        /*000c*/ 	.word	0x00000000
        /*0010*/ 	.short	0x0007
        /*0012*/ 	.short	0x0098
        /*0014*/ 	.byte	0x00, 0xf5, 0x21, 0x00


	//----- nvinfo : EIATTR_KPARAM_INFO
	.align		4
.L_251:
        /*0018*/ 	.byte	0x04, 0x17
        /*001a*/ 	.short	(.L_253 - .L_252)
.L_252:
        /*001c*/ 	.word	0x00000000
        /*0020*/ 	.short	0x0006
        /*0022*/ 	.short	0x0090
        /*0024*/ 	.byte	0x00, 0xf5, 0x21, 0x00


	//----- nvinfo : EIATTR_KPARAM_INFO
	.align		4
.L_253:
        /*0028*/ 	.byte	0x04, 0x17
        /*002a*/ 	.short	(.L_255 - .L_254)
.L_254:
        /*002c*/ 	.word	0x00000000
        /*0030*/ 	.short	0x0005
        /*0032*/ 	.short	0x0088
        /*0034*/ 	.byte	0x00, 0xf5, 0x21, 0x00


	//----- nvinfo : EIATTR_KPARAM_INFO
	.align		4
.L_255:
        /*0038*/ 	.byte	0x04, 0x17
        /*003a*/ 	.short	(.L_257 - .L_256)
.L_256:
        /*003c*/ 	.word	0x00000000
        /*0040*/ 	.short	0x0004
        /*0042*/ 	.short	0x0080
        /*0044*/ 	.byte	0x00, 0xf5, 0x21, 0x00


	//----- nvinfo : EIATTR_KPARAM_INFO
	.align		4
.L_257:
        /*0048*/ 	.byte	0x04, 0x17
        /*004a*/ 	.short	(.L_259 - .L_258)
.L_258:
        /*004c*/ 	.word	0x00000000
        /*0050*/ 	.short	0x0003
        /*0052*/ 	.short	0x0078
        /*0054*/ 	.byte	0x00, 0xf5, 0x21, 0x00


	//----- nvinfo : EIATTR_KPARAM_INFO
	.align		4
.L_259:
        /*0058*/ 	.byte	0x04, 0x17
        /*005a*/ 	.short	(.L_261 - .L_260)
.L_260:
        /*005c*/ 	.word	0x00000000
        /*0060*/ 	.short	0x0002
        /*0062*/ 	.short	0x0070
        /*0064*/ 	.byte	0x00, 0xf5, 0x21, 0x00


	//----- nvinfo : EIATTR_KPARAM_INFO
	.align		4
.L_261:
        /*0068*/ 	.byte	0x04, 0x17
        /*006a*/ 	.short	(.L_263 - .L_262)
.L_262:
        /*006c*/ 	.word	0x00000000
        /*0070*/ 	.short	0x0001
        /*0072*/ 	.short	0x0038
        /*0074*/ 	.byte	0x00, 0xf0, 0xe1, 0x00


	//----- nvinfo : EIATTR_KPARAM_INFO
	.align		4
.L_263:
        /*0078*/ 	.byte	0x04, 0x17
        /*007a*/ 	.short	(.L_265 - .L_264)
.L_264:
        /*007c*/ 	.word	0x00000000
        /*0080*/ 	.short	0x0000
        /*0082*/ 	.short	0x0000
        /*0084*/ 	.byte	0x00, 0xf0, 0xe1, 0x00


	//----- nvinfo : EIATTR_SPARSE_MMA_MASK
	.align		4
.L_265:
        /*0088*/ 	.byte	0x03, 0x50
        /*008a*/ 	.short	0x0000


	//----- nvinfo : EIATTR_MAXREG_COUNT
	.align		4
        /*008c*/ 	.byte	0x03, 0x1b
        /*008e*/ 	.short	0x00ff


	//----- nvinfo : EIATTR_NUM_BARRIERS
	.align		4
        /*0090*/ 	.byte	0x02, 0x4c
        /*0092*/ 	.byte	0x01
	.zero		1


	//----- nvinfo : EIATTR_MERCURY_ISA_VERSION
	.align		4
        /*0094*/ 	.byte	0x03, 0x5f
        /*0096*/ 	.short	0x0101


	//----- nvinfo : EIATTR_INT_WARP_WIDE_INSTR_OFFSETS
	.align		4
        /*0098*/ 	.byte	0x04, 0x31
        /*009a*/ 	.short	(.L_267 - .L_266)


	//   ....[0]....
.L_266:
        /*009c*/ 	.word	0x00000130


	//   ....[1]....
        /*00a0*/ 	.word	0x000001e0


	//   ....[2]....
        /*00a4*/ 	.word	0x00000410


	//   ....[3]....
        /*00a8*/ 	.word	0x000004e0


	//----- nvinfo : EIATTR_VRC_CTA_INIT_COUNT
	.align		4
.L_267:
        /*00ac*/ 	.byte	0x02, 0x4a
	.zero		1
	.zero		1


	//----- nvinfo : EIATTR_EXIT_INSTR_OFFSETS
	.align		4
        /*00b0*/ 	.byte	0x04, 0x1c
        /*00b2*/ 	.short	(.L_269 - .L_268)


	//   ....[0]....
.L_268:
        /*00b4*/ 	.word	0x000002a0


	//   ....[1]....
        /*00b8*/ 	.word	0x000005a0


	//   ....[2]....
        /*00bc*/ 	.word	0x00000610


	//   ....[3]....
        /*00c0*/ 	.word	0x00000670


	//----- nvinfo : EIATTR_CRS_STACK_SIZE
	.align		4
.L_269:
        /*00c4*/ 	.byte	0x04, 0x1e
        /*00c6*/ 	.short	(.L_271 - .L_270)
.L_270:
        /*00c8*/ 	.word	0x00000000


	//----- nvinfo : EIATTR_CBANK_PARAM_SIZE
	.align		4
.L_271:
        /*00cc*/ 	.byte	0x03, 0x19
        /*00ce*/ 	.short	0x00a0


	//----- nvinfo : EIATTR_PARAM_CBANK
	.align		4
        /*00d0*/ 	.byte	0x04, 0x0a
        /*00d2*/ 	.short	(.L_273 - .L_272)
	.align		4
.L_272:
        /*00d4*/ 	.word	index@(.nv.constant0._Z27graph_structure_mask_kernel9GraphDataS_PKiS1_PiS2_S2_S2_)
        /*00d8*/ 	.short	0x0380
        /*00da*/ 	.short	0x00a0


	//----- nvinfo : EIATTR_SW_WAR
	.align		4
.L_273:
        /*00dc*/ 	.byte	0x04, 0x36
        /*00de*/ 	.short	(.L_275 - .L_274)
.L_274:
        /*00e0*/ 	.word	0x00000008
.L_275:


//--------------------- .nv.info._Z24cache_refresh_otf_kernelPKii9GraphData9CacheDataffiPiS3_P17curandStateXORWOW --------------------------
	.section	.nv.info._Z24cache_refresh_otf_kernelPKii9GraphData9CacheDataffiPiS3_P17curandStateXORWOW,"",@"SHT_CUDA_INFO"
	.sectionflags	@""
	.align	4


	//----- nvinfo : EIATTR_CUDA_API_VERSION
	.align		4
        /*0000*/ 	.byte	0x04, 0x37
        /*0002*/ 	.short	(.L_277 - .L_276)
.L_276:
        /*0004*/ 	.word	0x00000082


	//----- nvinfo : EIATTR_KPARAM_INFO
	.align		4
.L_277:
        /*0008*/ 	.byte	0x04, 0x17
        /*000a*/ 	.short	(.L_279 - .L_278)
.L_278:
        /*000c*/ 	.word	0x00000000
        /*0010*/ 	.short	0x0009
        /*0012*/ 	.short	0x0090
        /*0014*/ 	.byte	0x00, 0xf5, 0x21, 0x00


	//----- nvinfo : EIATTR_KPARAM_INFO
	.align		4
.L_279:
        /*0018*/ 	.byte	0x04, 0x17
        /*001a*/ 	.short	(.L_281 - .L_280)
.L_280:
        /*001c*/ 	.word	0x00000000
        /*0020*/ 	.short	0x0008
        /*0022*/ 	.short	0x0088
        /*0024*/ 	.byte	0x00, 0xf5, 0x21, 0x00


	//----- nvinfo : EIATTR_KPARAM_INFO
	.align		4
.L_281:
        /*0028*/ 	.byte	0x04, 0x17
        /*002a*/ 	.short	(.L_283 - .L_282)
.L_282:
        /*002c*/ 	.word	0x00000000
        /*0030*/ 	.short	0x0007
        /*0032*/ 	.short	0x0080
        /*0034*/ 	.byte	0x00, 0xf5, 0x21, 0x00


	//----- nvinfo : EIATTR_KPARAM_INFO
	.align		4
.L_283:
        /*0038*/ 	.byte	0x04, 0x17
        /*003a*/ 	.short	(.L_285 - .L_284)
.L_284:
        /*003c*/ 	.word	0x00000000
        /*0040*/ 	.short	0x0006
        /*0042*/ 	.short	0x0078
        /*0044*/ 	.byte	0x00, 0xf0, 0x11, 0x00


	//----- nvinfo : EIATTR_KPARAM_INFO
	.align		4
.L_285:
        /*0048*/ 	.byte	0x04, 0x17
        /*004a*/ 	.short	(.L_287 - .L_286)
.L_286:
        /*004c*/ 	.word	0x00000000
        /*0050*/ 	.short	0x0005
        /*0052*/ 	.short	0x0074
        /*0054*/ 	.byte	0x00, 0xf0, 0x11, 0x00


	//----- nvinfo : EIATTR_KPARAM_INFO
	.align		4
.L_287:
        /*0058*/ 	.byte	0x04, 0x17
        /*005a*/ 	.short	(.L_289 - .L_288)
.L_288:
        /*005c*/ 	.word	0x00000000
        /*0060*/ 	.short	0x0004
        /*0062*/ 	.short	0x0070
        /*0064*/ 	.byte	0x00, 0xf0, 0x11, 0x00


	//----- nvinfo : EIATTR_KPARAM_INFO
	.align		4
.L_289:
        /*0068*/ 	.byte	0x04, 0x17
        /*006a*/ 	.short	(.L_291 - .L_290)
.L_290:
        /*006c*/ 	.word	0x00000000
        /*0070*/ 	.short	0x0003
        /*0072*/ 	.short	0x0048
        /*0074*/ 	.byte	0x00, 0xf0, 0xa1, 0x00


	//----- nvinfo : EIATTR_KPARAM_INFO
	.align		4
.L_291:
        /*0078*/ 	.byte	0x04, 0x17
        /*007a*/ 	.short	(.L_293 - .L_292)
.L_292:
        /*007c*/ 	.word	0x00000000
        /*0080*/ 	.short	0x0002
        /*0082*/ 	.short	0x0010
        /*0084*/ 	.byte	0x00, 0xf0, 0xe1, 0x00


	//----- nvinfo : EIATTR_KPARAM_INFO
	.align		4
.L_293:
        /*0088*/ 	.byte	0x04, 0x17
        /*008a*/ 	.short	(.L_295 - .L_294)
.L_294:
        /*008c*/ 	.word	0x00000000
        /*0090*/ 	.short	0x0001
        /*0092*/ 	.short	0x0008
        /*0094*/ 	.byte	0x00, 0xf0, 0x11, 0x00


	//----- nvinfo : EIATTR_KPARAM_INFO
	.align		4
.L_295:
        /*0098*/ 	.byte	0x04, 0x17
        /*009a*/ 	.short	(.L_297 - .L_296)
.L_296:
        /*009c*/ 	.word	0x00000000
        /*00a0*/ 	.short	0x0000
        /*00a2*/ 	.short	0x0000
        /*00a4*/ 	.byte	0x00, 0xf5, 0x21, 0x00


	//----- nvinfo : EIATTR_SPARSE_MMA_MASK
	.align		4
.L_297:
        /*00a8*/ 	.byte	0x03, 0x50
        /*00aa*/ 	.short	0x0000


	//----- nvinfo : EIATTR_MAXREG_COUNT
	.align		4
        /*00ac*/ 	.byte	0x03, 0x1b
        /*00ae*/ 	.short	0x00ff


	//----- nvinfo : EIATTR_MERCURY_ISA_VERSION
	.align		4
        /*00b0*/ 	.byte	0x03, 0x5f
        /*00b2*/ 	.short	0x0101


	//----- nvinfo : EIATTR_VRC_CTA_INIT_COUNT
	.align		4
        /*00b4*/ 	.byte	0x02, 0x4a
	.zero		1
	.zero		1


	//----- nvinfo : EIATTR_EXIT_INSTR_OFFSETS
	.align		4
        /*00b8*/ 	.byte	0x04, 0x1c
        /*00ba*/ 	.short	(.L_299 - .L_298)


	//   ....[0]....
.L_298:
        /*00bc*/ 	.word	0x000000a0


	//   ....[1]....
        /*00c0*/ 	.word	0x000001c0


	//   ....[2]....
        /*00c4*/ 	.word	0x000004d0


	//----- nvinfo : EIATTR_CBANK_PARAM_SIZE
	.align		4
.L_299:
        /*00c8*/ 	.byte	0x03, 0x19
        /*00ca*/ 	.short	0x0098


	//----- nvinfo : EIATTR_PARAM_CBANK
	.align		4
        /*00cc*/ 	.byte	0x04, 0x0a
        /*00ce*/ 	.short	(.L_301 - .L_300)
	.align		4
.L_300:
        /*00d0*/ 	.word	index@(.nv.constant0._Z24cache_refresh_otf_kernelPKii9GraphData9CacheDataffiPiS3_P17curandStateXORWOW)
        /*00d4*/ 	.short	0x0380
        /*00d6*/ 	.short	0x0098


	//----- nvinfo : EIATTR_SW_WAR
	.align		4
.L_301:
        /*00d8*/ 	.byte	0x04, 0x36
        /*00da*/ 	.short	(.L_303 - .L_302)
.L_302:
        /*00dc*/ 	.word	0x00000008
.L_303:


//--------------------- .nv.info._Z28neighbor_sampling_fcr_kernelPKii9GraphData9CacheDataS0_fbPiS3_P17curandStateXORWOW --------------------------
	.section	.nv.info._Z28neighbor_sampling_fcr_kernelPKii9GraphData9CacheDataS0_fbPiS3_P17curandStateXORWOW,"",@"SHT_CUDA_INFO"
	.sectionflags	@""
	.align	4


	//----- nvinfo : EIATTR_CUDA_API_VERSION
	.align		4
        /*0000*/ 	.byte	0x04, 0x37
        /*0002*/ 	.short	(.L_305 - .L_304)
.L_304:
        /*0004*/ 	.word	0x00000082


	//----- nvinfo : EIATTR_KPARAM_INFO
	.align		4
.L_305:
        /*0008*/ 	.byte	0x04, 0x17
        /*000a*/ 	.short	(.L_307 - .L_306)
.L_306:
        /*000c*/ 	.word	0x00000000
        /*0010*/ 	.short	0x0009
        /*0012*/ 	.short	0x0090
        /*0014*/ 	.byte	0x00, 0xf5, 0x21, 0x00


	//----- nvinfo : EIATTR_KPARAM_INFO
	.align		4
.L_307:
        /*0018*/ 	.byte	0x04, 0x17
        /*001a*/ 	.short	(.L_309 - .L_308)
.L_308:
        /*001c*/ 	.word	0x00000000
        /*0020*/ 	.short	0x0008
        /*0022*/ 	.short	0x0088
        /*0024*/ 	.byte	0x00, 0xf5, 0x21, 0x00


	//----- nvinfo : EIATTR_KPARAM_INFO
	.align		4
.L_309:
        /*0028*/ 	.byte	0x04, 0x17
        /*002a*/ 	.short	(.L_311 - .L_310)
.L_310:
        /*002c*/ 	.word	0x00000000
        /*0030*/ 	.short	0x0007
        /*0032*/ 	.short	0x0080
        /*0034*/ 	.byte	0x00, 0xf5, 0x21, 0x00


	//----- nvinfo : EIATTR_KPARAM_INFO
	.align		4
.L_311:
        /*0038*/ 	.byte	0x04, 0x17
        /*003a*/ 	.short	(.L_313 - .L_312)
.L_312:
        /*003c*/ 	.word	0x00000000
        /*0040*/ 	.short	0x0006
        /*0042*/ 	.short	0x007c
        /*0044*/ 	.byte	0x00, 0xf0, 0x05, 0x00


	//----- nvinfo : EIATTR_KPARAM_INFO
	.align		4
.L_313:
        /*0048*/ 	.byte	0x04, 0x17
        /*004a*/ 	.short	(.L_315 - .L_314)
.L_314:
        /*004c*/ 	.word	0x00000000
        /*0050*/ 	.short	0x0005
        /*0052*/ 	.short	0x0078
        /*0054*/ 	.byte	0x00, 0xf0, 0x11, 0x00


	//----- nvinfo : EIATTR_KPARAM_INFO
	.align		4
.L_315:
        /*0058*/ 	.byte	0x04, 0x17
        /*005a*/ 	.short	(.L_317 - .L_316)
.L_316:
        /*005c*/ 	.word	0x00000000
        /*0060*/ 	.short	0x0004
        /*0062*/ 	.short	0x0070
        /*0064*/ 	.byte	0x00, 0xf5, 0x21, 0x00


	//----- nvinfo : EIATTR_KPARAM_INFO
	.align		4
.L_317:
        /*0068*/ 	.byte	0x04, 0x17
        /*006a*/ 	.short	(.L_319 - .L_318)
.L_318:
        /*006c*/ 	.word	0x00000000
        /*0070*/ 	.short	0x0003
        /*0072*/ 	.short	0x0048
        /*0074*/ 	.byte	0x00, 0xf0, 0xa1, 0x00


	//----- nvinfo : EIATTR_KPARAM_INFO
	.align		4
.L_319:
        /*0078*/ 	.byte	0x04, 0x17
        /*007a*/ 	.short	(.L_321 - .L_320)
.L_320:
        /*007c*/ 	.word	0x00000000
        /*0080*/ 	.short	0x0002
        /*0082*/ 	.short	0x0010
        /*0084*/ 	.byte	0x00, 0xf0, 0xe1, 0x00


	//----- nvinfo : EIATTR_KPARAM_INFO
	.align		4
.L_321:
        /*0088*/ 	.byte	0x04, 0x17
        /*008a*/ 	.short	(.L_323 - .L_322)
.L_322:
        /*008c*/ 	.word	0x00000000
        /*0090*/ 	.short	0x0001
        /*0092*/ 	.short	0x0008
        /*0094*/ 	.byte	0x00, 0xf0, 0x11, 0x00


	//----- nvinfo : EIATTR_KPARAM_INFO
	.align		4
.L_323:
        /*0098*/ 	.byte	0x04, 0x17
        /*009a*/ 	.short	(.L_325 - .L_324)
.L_324:
        /*009c*/ 	.word	0x00000000
        /*00a0*/ 	.short	0x0000
        /*00a2*/ 	.short	0x0000
        /*00a4*/ 	.byte	0x00, 0xf5, 0x21, 0x00


	//----- nvinfo : EIATTR_SPARSE_MMA_MASK
	.align		4
.L_325:
        /*00a8*/ 	.byte	0x03, 0x50
        /*00aa*/ 	.short	0x0000


	//----- nvinfo : EIATTR_MAXREG_COUNT
	.align		4
        /*00ac*/ 	.byte	0x03, 0x1b
        /*00ae*/ 	.short	0x00ff


	//----- nvinfo : EIATTR_NUM_BARRIERS
	.align		4
        /*00b0*/ 	.byte	0x02, 0x4c
        /*00b2*/ 	.byte	0x01
	.zero		1


	//----- nvinfo : EIATTR_MERCURY_ISA_VERSION
	.align		4
        /*00b4*/ 	.byte	0x03, 0x5f
        /*00b6*/ 	.short	0x0101


	//----- nvinfo : EIATTR_VRC_CTA_INIT_COUNT
	.align		4
        /*00b8*/ 	.byte	0x02, 0x4a
	.zero		1
	.zero		1


	//----- nvinfo : EIATTR_EXIT_INSTR_OFFSETS
	.align		4
        /*00bc*/ 	.byte	0x04, 0x1c
        /*00be*/ 	.short	(.L_327 - .L_326)


	//   ....[0]....
.L_326:
        /*00c0*/ 	.word	0x000000a0


	//   ....[1]....
        /*00c4*/ 	.word	0x00000380


	//   ....[2]....
        /*00c8*/ 	.word	0x000003b0


	//   ....[3]....
        /*00cc*/ 	.word	0x00000420


	//   ....[4]....
        /*00d0*/ 	.word	0x000006e0


	//----- nvinfo : EIATTR_CRS_STACK_SIZE
	.align		4
.L_327:
        /*00d4*/ 	.byte	0x04, 0x1e
        /*00d6*/ 	.short	(.L_329 - .L_328)
.L_328:
        /*00d8*/ 	.word	0x00000000


	//----- nvinfo : EIATTR_CBANK_PARAM_SIZE
	.align		4
.L_329:
        /*00dc*/ 	.byte	0x03, 0x19
        /*00de*/ 	.short	0x0098


	//----- nvinfo : EIATTR_PARAM_CBANK
	.align		4
        /*00e0*/ 	.byte	0x04, 0x0a
        /*00e2*/ 	.short	(.L_331 - .L_330)
	.align		4
.L_330:
        /*00e4*/ 	.word	index@(.nv.constant0._Z28neighbor_sampling_fcr_kernelPKii9GraphData9CacheDataS0_fbPiS3_P17curandStateXORWOW)
        /*00e8*/ 	.short	0x0380
        /*00ea*/ 	.short	0x0098


	//----- nvinfo : EIATTR_SW_WAR
	.align		4
.L_331:
        /*00ec*/ 	.byte	0x04, 0x36
        /*00ee*/ 	.short	(.L_333 - .L_332)
.L_332:
        /*00f0*/ 	.word	0x00000008
.L_333:


//--------------------- .nv.callgraph             --------------------------
	.section	.nv.callgraph,"",@"SHT_CUDA_CALLGRAPH"
	.align	4
	.sectionentsize	8
	.align		4
        /*0000*/ 	.word	0x00000000
	.align		4
        /*0004*/ 	.word	0xffffffff
	.align		4
        /*0008*/ 	.word	0x00000000
	.align		4
        /*000c*/ 	.word	0xfffffffe
	.align		4
        /*0010*/ 	.word	0x00000000
	.align		4
        /*0014*/ 	.word	0xfffffffd
	.align		4
        /*0018*/ 	.word	0x00000000
	.align		4
        /*001c*/ 	.word	0xfffffffc


//--------------------- .nv.constant4             --------------------------
	.section	.nv.constant4,"a",@progbits
	.align	8
	.align		8
.nv.constant4:
        /*0000*/ 	.dword	precalc_xorwow_matrix
	.align		8
        /*0008*/ 	.dword	precalc_xorwow_offset_matrix
	.align		8
        /*0010*/ 	.dword	mrg32k3aM1
	.align		8
        /*0018*/ 	.dword	mrg32k3aM2
	.align		8
        /*0020*/ 	.dword	mrg32k3aM1SubSeq
	.align		8
        /*0028*/ 	.dword	mrg32k3aM2SubSeq
	.align		8
        /*0030*/ 	.dword	mrg32k3aM1Seq
	.align		8
        /*0038*/ 	.dword	mrg32k3aM2Seq
	.align		8
        /*0040*/ 	.dword	_ZN34_INTERNAL_ce69f286_4_k_cu_68bbcb4e4cuda3std3__45__cpo5beginE
	.align		8
        /*0048*/ 	.dword	_ZN34_INTERNAL_ce69f286_4_k_cu_68bbcb4e4cuda3std3__45__cpo3endE
	.align		8
        /*0050*/ 	.dword	_ZN34_INTERNAL_ce69f286_4_k_cu_68bbcb4e4cuda3std3__45__cpo6cbeginE
	.align		8
        /*0058*/ 	.dword	_ZN34_INTERNAL_ce69f286_4_k_cu_68bbcb4e4cuda3std3__45__cpo4cendE
	.align		8
        /*0060*/ 	.dword	_ZN34_INTERNAL_ce69f286_4_k_cu_68bbcb4e4cuda3std3__45__cpo6rbeginE
	.align		8
        /*0068*/ 	.dword	_ZN34_INTERNAL_ce69f286_4_k_cu_68bbcb4e4cuda3std3__45__cpo4rendE
	.align		8
        /*0070*/ 	.dword	_ZN34_INTERNAL_ce69f286_4_k_cu_68bbcb4e4cuda3std3__45__cpo7crbeginE
	.align		8
        /*0078*/ 	.dword	_ZN34_INTERNAL_ce69f286_4_k_cu_68bbcb4e4cuda3std3__45__cpo5crendE
	.align		8
        /*0080*/ 	.dword	_ZN34_INTERNAL_ce69f286_4_k_cu_68bbcb4e4cuda3std3__436_GLOBAL__N__ce69f286_4_k_cu_68bbcb4e6ignoreE
	.align		8
        /*0088*/ 	.dword	_ZN34_INTERNAL_ce69f286_4_k_cu_68bbcb4e4cuda3std3__419piecewise_constructE
	.align		8
        /*0090*/ 	.dword	_ZN34_INTERNAL_ce69f286_4_k_cu_68bbcb4e4cuda3std3__48in_placeE
	.align		8
        /*0098*/ 	.dword	_ZN34_INTERNAL_ce69f286_4_k_cu_68bbcb4e4cuda3std3__420unreachable_sentinelE
	.align		8
        /*00a0*/ 	.dword	_ZN34_INTERNAL_ce69f286_4_k_cu_68bbcb4e4cuda3std3__47nulloptE
	.align		8
        /*00a8*/ 	.dword	_ZN34_INTERNAL_ce69f286_4_k_cu_68bbcb4e4cuda3std3__48unexpectE
	.align		8
        /*00b0*/ 	.dword	_ZN34_INTERNAL_ce69f286_4_k_cu_68bbcb4e4cuda3std6ranges3__45__cpo4swapE
	.align		8
        /*00b8*/ 	.dword	_ZN34_INTERNAL_ce69f286_4_k_cu_68bbcb4e4cuda3std6ranges3__45__cpo9iter_moveE
	.align		8
        /*00c0*/ 	.dword	_ZN34_INTERNAL_ce69f286_4_k_cu_68bbcb4e4cuda3std6ranges3__45__cpo5beginE
	.align		8
        /*00c8*/ 	.dword	_ZN34_INTERNAL_ce69f286_4_k_cu_68bbcb4e4cuda3std6ranges3__45__cpo3endE
	.align		8
        /*00d0*/ 	.dword	_ZN34_INTERNAL_ce69f286_4_k_cu_68bbcb4e4cuda3std6ranges3__45__cpo6cbeginE
	.align		8
        /*00d8*/ 	.dword	_ZN34_INTERNAL_ce69f286_4_k_cu_68bbcb4e4cuda3std6ranges3__45__cpo4cendE
	.align		8
        /*00e0*/ 	.dword	_ZN34_INTERNAL_ce69f286_4_k_cu_68bbcb4e4cuda3std6ranges3__45__cpo7advanceE
	.align		8
        /*00e8*/ 	.dword	_ZN34_INTERNAL_ce69f286_4_k_cu_68bbcb4e4cuda3std6ranges3__45__cpo9iter_swapE
	.align		8
        /*00f0*/ 	.dword	_ZN34_INTERNAL_ce69f286_4_k_cu_68bbcb4e4cuda3std6ranges3__45__cpo4nextE
	.align		8
        /*00f8*/ 	.dword	_ZN34_INTERNAL_ce69f286_4_k_cu_68bbcb4e4cuda3std6ranges3__45__cpo4prevE
	.align		8
        /*0100*/ 	.dword	_ZN34_INTERNAL_ce69f286_4_k_cu_68bbcb4e4cuda3std6ranges3__45__cpo4dataE
	.align		8
        /*0108*/ 	.dword	_ZN34_INTERNAL_ce69f286_4_k_cu_68bbcb4e4cuda3std6ranges3__45__cpo5cdataE
	.align		8
        /*0110*/ 	.dword	_ZN34_INTERNAL_ce69f286_4_k_cu_68bbcb4e4cuda3std6ranges3__45__cpo4sizeE
	.align		8
        /*0118*/ 	.dword	_ZN34_INTERNAL_ce69f286_4_k_cu_68bbcb4e4cuda3std6ranges3__45__cpo5ssizeE
	.align		8
        /*0120*/ 	.dword	_ZN34_INTERNAL_ce69f286_4_k_cu_68bbcb4e4cuda3std6ranges3__45__cpo8distanceE
	.align		8
        /*0128*/ 	.dword	_ZN34_INTERNAL_ce69f286_4_k_cu_68bbcb4e6thrust24THRUST_300001_SM_1000_NS8cuda_cub3parE
	.align		8
        /*0130*/ 	.dword	_ZN34_INTERNAL_ce69f286_4_k_cu_68bbcb4e6thrust24THRUST_300001_SM_1000_NS8cuda_cub10par_nosyncE
	.align		8
        /*0138*/ 	.dword	_ZN34_INTERNAL_ce69f286_4_k_cu_68bbcb4e6thrust24THRUST_300001_SM_1000_NS6system6detail10sequential3seqE
	.align		8
        /*0140*/ 	.dword	_ZN34_INTERNAL_ce69f286_4_k_cu_68bbcb4e6thrust24THRUST_300001_SM_1000_NS6system3cpp3parE
	.align		8
        /*0148*/ 	.dword	_ZN34_INTERNAL_ce69f286_4_k_cu_68bbcb4e6thrust24THRUST_300001_SM_1000_NS12placeholders2_1E
	.align		8
        /*0150*/ 	.dword	_ZN34_INTERNAL_ce69f286_4_k_cu_68bbcb4e6thrust24THRUST_300001_SM_1000_NS12placeholders2_2E
	.align		8
        /*0158*/ 	.dword	_ZN34_INTERNAL_ce69f286_4_k_cu_68bbcb4e6thrust24THRUST_300001_SM_1000_NS12placeholders2_3E
	.align		8
        /*0160*/ 	.dword	_ZN34_INTERNAL_ce69f286_4_k_cu_68bbcb4e6thrust24THRUST_300001_SM_1000_NS12placeholders2_4E
	.align		8
        /*0168*/ 	.dword	_ZN34_INTERNAL_ce69f286_4_k_cu_68bbcb4e6thrust24THRUST_300001_SM_1000_NS12placeholders2_5E
	.align		8
        /*0170*/ 	.dword	_ZN34_INTERNAL_ce69f286_4_k_cu_68bbcb4e6thrust24THRUST_300001_SM_1000_NS12placeholders2_6E
	.align		8
        /*0178*/ 	.dword	_ZN34_INTERNAL_ce69f286_4_k_cu_68bbcb4e6thrust24THRUST_300001_SM_1000_NS12placeholders2_7E
	.align		8
        /*0180*/ 	.dword	_ZN34_INTERNAL_ce69f286_4_k_cu_68bbcb4e6thrust24THRUST_300001_SM_1000_NS12placeholders2_8E
	.align		8
        /*0188*/ 	.dword	_ZN34_INTERNAL_ce69f286_4_k_cu_68bbcb4e6thrust24THRUST_300001_SM_1000_NS12placeholders2_9E
	.align		8
        /*0190*/ 	.dword	_ZN34_INTERNAL_ce69f286_4_k_cu_68bbcb4e6thrust24THRUST_300001_SM_1000_NS12placeholders3_10E
	.align		8
        /*0198*/ 	.dword	_ZN34_INTERNAL_ce69f286_4_k_cu_68bbcb4e6thrust24THRUST_300001_SM_1000_NS3seqE
	.align		8
        /*01a0*/ 	.dword	_ZN34_INTERNAL_ce69f286_4_k_cu_68bbcb4e6thrust24THRUST_300001_SM_1000_NS6deviceE


//--------------------- .nv.constant3             --------------------------
	.section	.nv.constant3,"a",@progbits
	.align	8
.nv.constant3:
	.type		__cr_lgamma_table,@object
	.size		__cr_lgamma_table,(.L_8 - __cr_lgamma_table)
__cr_lgamma_table:
        /*0000*/ 	.byte	0x00, 0x00, 0x00, 0x00, 0x00, 0x00, 0x00, 0x00, 0x00, 0x00, 0x00, 0x00, 0x00, 0x00, 0x00, 0x00
        /*0010*/ 	.byte	0xef, 0x39, 0xfa, 0xfe, 0x42, 0x2e, 0xe6, 0x3f, 0x02, 0x20, 0x2a, 0xfa, 0x0b, 0xab, 0xfc, 0x3f
        /*0020*/ 	.byte	0xf9, 0x2c, 0x92, 0x7c, 0xa7, 0x6c, 0x09, 0x40, 0xc9, 0x79, 0x44, 0x3c, 0x64, 0x26, 0x13, 0x40
        /*0030*/ 	.byte	0xca, 0x01, 0xcf, 0x3a, 0x27, 0x51, 0x1a, 0x40, 0x30, 0xcc, 0x2d, 0xf3, 0xe1, 0x0c, 0x21, 0x40
        /*0040*/ 	.byte	0x0d, 0xb7, 0xfc, 0x82, 0x8e, 0x35, 0x25, 0x40
.L_8:


//--------------------- .text._ZN3cub18CUB_300001_SM_10006detail11EmptyKernelIvEEvv --------------------------
	.section	.text._ZN3cub18CUB_300001_SM_10006detail11EmptyKernelIvEEvv,"ax",@progbits
	.align	128
        .global         _ZN3cub18CUB_300001_SM_10006detail11EmptyKernelIvEEvv
        .type           _ZN3cub18CUB_300001_SM_10006detail11EmptyKernelIvEEvv,@function
        .size           _ZN3cub18CUB_300001_SM_10006detail11EmptyKernelIvEEvv,(.L_x_68 - _ZN3cub18CUB_300001_SM_10006detail11EmptyKernelIvEEvv)
        .other          _ZN3cub18CUB_300001_SM_10006detail11EmptyKernelIvEEvv,@"STO_CUDA_ENTRY STV_DEFAULT"
_ZN3cub18CUB_300001_SM_10006detail11EmptyKernelIvEEvv:
.text._ZN3cub18CUB_300001_SM_10006detail11EmptyKernelIvEEvv:
[----:B------:R-:W-:Y:S01]  /*0000*/  LDC R1, c[0x0][0x37c] ;  /* 0x0000df00ff017b82 */ /* 0x000fe20000000800 */
[----:B------:R-:W-:Y:S05]  /*0010*/  EXIT ;  /* 0x000000000000794d */ /* 0x000fea0003800000 */
.L_x_0:
[----:B------:R-:W-:-:S00]  /*0020*/  BRA `(.L_x_0) ;  /* 0xfffffffc00fc7947 */ /* 0x000fc0000383ffff */
[----:B------:R-:W-:-:S00]  /*0030*/  NOP ;  /* 0x0000000000007918 */ /* 0x000fc00000000000 */
        /* <DEDUP_REMOVED lines=12> */
.L_x_68:


//--------------------- .text._Z29heterogeneous_sampling_kernelPKii9GraphDataS0_S0_S0_iPiS2_S2_P17curandStateXORWOW --------------------------
	.section	.text._Z29heterogeneous_sampling_kernelPKii9GraphDataS0_S0_S0_iPiS2_S2_P17curandStateXORWOW,"ax",@progbits
	.align	128
        .global         _Z29heterogeneous_sampling_kernelPKii9GraphDataS0_S0_S0_iPiS2_S2_P17curandStateXORWOW
        .type           _Z29heterogeneous_sampling_kernelPKii9GraphDataS0_S0_S0_iPiS2_S2_P17curandStateXORWOW,@function
        .size           _Z29heterogeneous_sampling_kernelPKii9GraphDataS0_S0_S0_iPiS2_S2_P17curandStateXORWOW,(.L_x_69 - _Z29heterogeneous_sampling_kernelPKii9GraphDataS0_S0_S0_iPiS2_S2_P17curandStateXORWOW)
        .other          _Z29heterogeneous_sampling_kernelPKii9GraphDataS0_S0_S0_iPiS2_S2_P17curandStateXORWOW,@"STO_CUDA_ENTRY STV_DEFAULT"
_Z29heterogeneous_sampling_kernelPKii9GraphDataS0_S0_S0_iPiS2_S2_P17curandStateXORWOW:
.text._Z29heterogeneous_sampling_kernelPKii9GraphDataS0_S0_S0_iPiS2_S2_P17curandStateXORWOW:
[----:B------:R-:W-:Y:S01]  /*0000*/  LDC R1, c[0x0][0x37c] ;  /* 0x0000df00ff017b82 */ /* 0x000fe20000000800 */
[----:B------:R-:W0:Y:S07]  /*0010*/  S2R R0, SR_TID.X ;  /* 0x0000000000007919 */ /* 0x000e2e0000002100 */
[----:B------:R-:W0:Y:S01]  /*0020*/  S2UR UR4, SR_CTAID.X ;  /* 0x00000000000479c3 */ /* 0x000e220000002500 */
[----:B------:R-:W1:Y:S07]  /*0030*/  LDCU UR5, c[0x0][0x388] ;  /* 0x00007100ff0577ac */ /* 0x000e6e0008000800 */
[----:B------:R-:W0:Y:S02]  /*0040*/  LDC R9, c[0x0][0x360] ;  /* 0x0000d800ff097b82 */ /* 0x000e240000000800 */
[----:B0-----:R-:W-:-:S05]  /*0050*/  IMAD R9, R9, UR4, R0 ;  /* 0x0000000409097c24 */ /* 0x001fca000f8e0200 */
[----:B------:R-:W-:-:S04]  /*0060*/  SHF.R.S32.HI R0, RZ, 0x1f, R9 ;  /* 0x0000001fff007819 */ /* 0x000fc80000011409 */
[----:B------:R-:W-:-:S04]  /*0070*/  LEA.HI R8, R0, R9, RZ, 0xa ;  /* 0x0000000900087211 */ /* 0x000fc800078f50ff */
[----:B------:R-:W-:-:S04]  /*0080*/  SHF.R.S32.HI R0, RZ, 0xa, R8 ;  /* 0x0000000aff007819 */ /* 0x000fc80000011408 */
[----:B-1----:R-:W-:-:S13]  /*0090*/  ISETP.GE.AND P0, PT, R0, UR5, PT ;  /* 0x0000000500007c0c */ /* 0x002fda000bf06270 */
[----:B------:R-:W-:Y:S05]  /*00a0*/  @P0 EXIT ;  /* 0x000000000000094d */ /* 0x000fea0003800000 */
[----:B------:R-:W0:Y:S01]  /*00b0*/  LDC.64 R4, c[0x0][0x380] ;  /* 0x0000e000ff047b82 */ /* 0x000e220000000a00 */
[----:B------:R-:W1:Y:S01]  /*00c0*/  LDCU.64 UR8, c[0x0][0x358] ;  /* 0x00006b00ff0877ac */ /* 0x000e620008000a00 */
[----:B------:R-:W2:Y:S06]  /*00d0*/  LDCU UR4, c[0x0][0x3e0] ;  /* 0x00007c00ff0477ac */ /* 0x000eac0008000800 */
[----:B------:R-:W3:Y:S08]  /*00e0*/  LDC.64 R12, c[0x0][0x400] ;  /* 0x00010000ff0c7b82 */ /* 0x000ef00000000a00 */
[----:B------:R-:W4:Y:S01]  /*00f0*/  LDC.64 R6, c[0x0][0x3b8] ;  /* 0x0000ee00ff067b82 */ /* 0x000f220000000a00 */
[----:B0-----:R-:W-:-:S06]  /*0100*/  IMAD.WIDE R4, R0, 0x4, R4 ;  /* 0x0000000400047825 */ /* 0x001fcc00078e0204 */
[----:B-1----:R-:W4:Y:S01]  /*0110*/  LDG.E R5, desc[UR8][R4.64] ;  /* 0x0000000804057981 */ /* 0x002f22000c1e1900 */
[----:B---3--:R-:W-:-:S05]  /*0120*/  IMAD.WIDE R12, R9, 0x30, R12 ;  /* 0x00000030090c7825 */ /* 0x008fca00078e020c */
[----:B------:R0:W5:Y:S04]  /*0130*/  LDG.E R2, desc[UR8][R12.64+0x20] ;  /* 0x000020080c027981 */ /* 0x000168000c1e1900 */
[----:B------:R0:W5:Y:S04]  /*0140*/  LDG.E.64 R14, desc[UR8][R12.64+0x28] ;  /* 0x000028080c0e7981 */ /* 0x000168000c1e1b00 */
[----:B------:R0:W5:Y:S04]  /*0150*/  LDG.E.64 R16, desc[UR8][R12.64] ;  /* 0x000000080c107981 */ /* 0x000168000c1e1b00 */
[----:B------:R0:W5:Y:S04]  /*0160*/  LDG.E.64 R18, desc[UR8][R12.64+0x8] ;  /* 0x000008080c127981 */ /* 0x000168000c1e1b00 */
[----:B------:R0:W5:Y:S04]  /*0170*/  LDG.E.64 R20, desc[UR8][R12.64+0x10] ;  /* 0x000010080c147981 */ /* 0x000168000c1e1b00 */
[----:B------:R0:W5:Y:S01]  /*0180*/  LDG.E.64 R22, desc[UR8][R12.64+0x18] ;  /* 0x000018080c167981 */ /* 0x000162000c1e1b00 */
[----:B--2---:R-:W-:Y:S01]  /*0190*/  UISETP.GE.AND UP0, UPT, UR4, 0x1, UPT ;  /* 0x000000010400788c */ /* 0x004fe2000bf06270 */
[----:B----4-:R-:W-:-:S08]  /*01a0*/  IMAD.WIDE R6, R5, 0x4, R6 ;  /* 0x0000000405067825 */ /* 0x010fd000078e0206 */
[----:B0-----:R-:W-:Y:S05]  /*01b0*/  BRA.U !UP0, `(.L_x_1) ;  /* 0x0000001108787547 */ /* 0x001fea000b800000 */
[----:B------:R0:W5:Y:S04]  /*01c0*/  LDG.E R3, desc[UR8][R6.64] ;  /* 0x0000000806037981 */ /* 0x000168000c1e1900 */
[----:B------:R0:W5:Y:S01]  /*01d0*/  LDG.E R4, desc[UR8][R6.64+0x4] ;  /* 0x0000040806047981 */ /* 0x000162000c1e1900 */
[----:B------:R-:W-:Y:S01]  /*01e0*/  LOP3.LUT R8, R8, 0xfffffc00, RZ, 0xc0, !PT ;  /* 0xfffffc0008087812 */ /* 0x000fe200078ec0ff */
[----:B------:R-:W-:-:S04]  /*01f0*/  UMOV UR4, URZ ;  /* 0x000000ff00047c82 */ /* 0x000fc80008000000 */
[----:B------:R-:W-:-:S07]  /*0200*/  IMAD.IADD R5, R9, 0x1, -R8 ;  /* 0x0000000109057824 */ /* 0x000fce00078e0a08 */
.L_x_13:
[----:B------:R-:W1:Y:S02]  /*0210*/  LDCU.64 UR6, c[0x0][0x3d8] ;  /* 0x00007b00ff0677ac */ /* 0x000e640008000a00 */
[----:B-1----:R-:W-:-:S06]  /*0220*/  UIMAD.WIDE.U32 UR6, UR4, 0x4, UR6 ;  /* 0x00000004040678a5 */ /* 0x002fcc000f8e0006 */
[----:B0-----:R-:W-:Y:S02]  /*0230*/  IMAD.U32 R6, RZ, RZ, UR6 ;  /* 0x00000006ff067e24 */ /* 0x001fe4000f8e00ff */
[----:B------:R-:W-:-:S05]  /*0240*/  IMAD.U32 R7, RZ, RZ, UR7 ;  /* 0x00000007ff077e24 */ /* 0x000fca000f8e00ff */
[----:B------:R-:W2:Y:S01]  /*0250*/  LDG.E R6, desc[UR8][R6.64] ;  /* 0x0000000806067981 */ /* 0x000ea2000c1e1900 */
[----:B------:R-:W-:Y:S01]  /*0260*/  BSSY.RECONVERGENT B1, `(.L_x_2) ;  /* 0x000010f000017945 */ /* 0x000fe20003800200 */
[----:B--2---:R-:W-:-:S13]  /*0270*/  ISETP.GE.AND P0, PT, R5, R6, PT ;  /* 0x000000060500720c */ /* 0x004fda0003f06270 */
[----:B------:R-:W-:Y:S05]  /*0280*/  @P0 BRA `(.L_x_3) ;  /* 0x0000001000300947 */ /* 0x000fea0003800000 */
[----:B-----5:R-:W-:Y:S01]  /*0290*/  ISETP.GE.AND P0, PT, R3, R4, PT ;  /* 0x000000040300720c */ /* 0x020fe20003f06270 */
[----:B------:R-:W-:Y:S01]  /*02a0*/  BSSY.RECONVERGENT B0, `(.L_x_4) ;  /* 0x00000e3000007945 */ /* 0x000fe20003800200 */
[----:B------:R-:W-:Y:S02]  /*02b0*/  IMAD.MOV.U32 R6, RZ, RZ, R21 ;  /* 0x000000ffff067224 */ /* 0x000fe400078e0015 */
[----:B------:R-:W-:Y:S02]  /*02c0*/  IMAD.MOV.U32 R7, RZ, RZ, R20 ;  /* 0x000000ffff077224 */ /* 0x000fe400078e0014 */
[----:B------:R-:W-:Y:S02]  /*02d0*/  IMAD.MOV.U32 R8, RZ, RZ, R19 ;  /* 0x000000ffff087224 */ /* 0x000fe400078e0013 */
[----:B------:R-:W-:Y:S02]  /*02e0*/  IMAD.MOV.U32 R9, RZ, RZ, R18 ;  /* 0x000000ffff097224 */ /* 0x000fe400078e0012 */
[----:B------:R-:W-:-:S02]  /*02f0*/  IMAD.MOV.U32 R10, RZ, RZ, -0x1 ;  /* 0xffffffffff0a7424 */ /* 0x000fc400078e00ff */
[----:B------:R-:W-:Y:S01]  /*0300*/  IMAD.MOV.U32 R11, RZ, RZ, -0x1 ;  /* 0xffffffffff0b7424 */ /* 0x000fe200078e00ff */
[----:B------:R-:W-:Y:S06]  /*0310*/  @P0 BRA `(.L_x_5) ;  /* 0x0000000c006c0947 */ /* 0x000fec0003800000 */
[----:B------:R-:W-:Y:S01]  /*0320*/  IMAD.IADD R10, R3, 0x1, -R4 ;  /* 0x00000001030a7824 */ /* 0x000fe200078e0a04 */
[----:B------:R-:W-:Y:S01]  /*0330*/  BSSY.RECONVERGENT B2, `(.L_x_6) ;  /* 0x0000068000027945 */ /* 0x000fe20003800200 */
[----:B------:R-:W-:Y:S02]  /*0340*/  IMAD.MOV.U32 R11, RZ, RZ, -0x1 ;  /* 0xffffffffff0b7424 */ /* 0x000fe400078e00ff */
[----:B------:R-:W-:Y:S01]  /*0350*/  IMAD.MOV.U32 R27, RZ, RZ, R3 ;  /* 0x000000ffff1b7224 */ /* 0x000fe200078e0003 */
[----:B------:R-:W-:Y:S01]  /*0360*/  ISETP.GT.U32.AND P0, PT, R10, -0x10, PT ;  /* 0xfffffff00a00780c */ /* 0x000fe20003f04070 */
[----:B------:R-:W-:-:S12]  /*0370*/  IMAD.MOV.U32 R10, RZ, RZ, -0x1 ;  /* 0xffffffffff0a7424 */ /* 0x000fd800078e00ff */
[----:B------:R-:W-:Y:S05]  /*0380*/  @P0 BRA `(.L_x_7) ;  /* 0x0000000400880947 */ /* 0x000fea0003800000 */
[--C-:B------:R-:W-:Y:S02]  /*0390*/  IMAD.IADD R26, R4, 0x1, -R3.reuse ;  /* 0x00000001041a7824 */ /* 0x100fe400078e0a03 */
[----:B------:R-:W-:Y:S02]  /*03a0*/  IMAD.MOV.U32 R11, RZ, RZ, -0x1 ;  /* 0xffffffffff0b7424 */ /* 0x000fe400078e00ff */
[----:B------:R-:W-:Y:S01]  /*03b0*/  IMAD.MOV.U32 R27, RZ, RZ, R3 ;  /* 0x000000ffff1b7224 */ /* 0x000fe200078e0003 */
[----:B------:R-:W-:-:S05]  /*03c0*/  LOP3.LUT R26, R26, 0xfffffff0, RZ, 0xc0, !PT ;  /* 0xfffffff01a1a7812 */ /* 0x000fca00078ec0ff */
[----:B------:R-:W-:-:S07]  /*03d0*/  IMAD.MOV R26, RZ, RZ, -R26 ;  /* 0x000000ffff1a7224 */ /* 0x000fce00078e0a1a */
.L_x_8:
[----:B------:R-:W0:Y:S02]  /*03e0*/  LDC.64 R24, c[0x0][0x3d0] ;  /* 0x0000f400ff187b82 */ /* 0x000e240000000a00 */
[----:B0-----:R-:W-:-:S05]  /*03f0*/  IMAD.WIDE R24, R27, 0x4, R24 ;  /* 0x000000041b187825 */ /* 0x001fca00078e0218 */
[----:B------:R-:W2:Y:S04]  /*0400*/  LDG.E R28, desc[UR8][R24.64] ;  /* 0x00000008181c7981 */ /* 0x000ea8000c1e1900 */
[----:B------:R-:W3:Y:S04]  /*0410*/  LDG.E R32, desc[UR8][R24.64+0x4] ;  /* 0x0000040818207981 */ /* 0x000ee8000c1e1900 */
[----:B------:R-:W4:Y:S04]  /*0420*/  LDG.E R33, desc[UR8][R24.64+0x8] ;  /* 0x0000080818217981 */ /* 0x000f28000c1e1900 */
[----:B------:R-:W5:Y:S04]  /*0430*/  LDG.E R34, desc[UR8][R24.64+0xc] ;  /* 0x00000c0818227981 */ /* 0x000f68000c1e1900 */
[----:B------:R-:W5:Y:S04]  /*0440*/  LDG.E R31, desc[UR8][R24.64+0x10] ;  /* 0x00001008181f7981 */ /* 0x000f68000c1e1900 */
[----:B------:R-:W5:Y:S04]  /*0450*/  LDG.E R29, desc[UR8][R24.64+0x14] ;  /* 0x00001408181d7981 */ /* 0x000f68000c1e1900 */
[----:B------:R-:W5:Y:S01]  /*0460*/  LDG.E R30, desc[UR8][R24.64+0x18] ;  /* 0x00001808181e7981 */ /* 0x000f62000c1e1900 */
[----:B------:R-:W-:-:S03]  /*0470*/  ISETP.NE.AND P0, PT, R10, -0x1, PT ;  /* 0xffffffff0a00780c */ /* 0x000fc60003f05270 */
[----:B------:R-:W5:Y:S01]  /*0480*/  LDG.E R35, desc[UR8][R24.64+0x3c] ;  /* 0x00003c0818237981 */ /* 0x000f62000c1e1900 */
[----:B--2---:R-:W-:-:S03]  /*0490*/  ISETP.NE.AND P1, PT, R28, UR4, PT ;  /* 0x000000041c007c0c */ /* 0x004fc6000bf25270 */
[----:B------:R-:W2:Y:S01]  /*04a0*/  LDG.E R28, desc[UR8][R24.64+0x1c] ;  /* 0x00001c08181c7981 */ /* 0x000ea2000c1e1900 */
[----:B---3--:R-:W-:-:S09]  /*04b0*/  ISETP.NE.AND P2, PT, R32, UR4, PT ;  /* 0x0000000420007c0c */ /* 0x008fd2000bf45270 */
[----:B------:R-:W-:Y:S02]  /*04c0*/  @!P1 SEL R10, R27, R10, !P0 ;  /* 0x0000000a1b0a9207 */ /* 0x000fe40004000000 */
[----:B----4-:R-:W-:Y:S01]  /*04d0*/  ISETP.NE.AND P0, PT, R33, UR4, PT ;  /* 0x0000000421007c0c */ /* 0x010fe2000bf05270 */
[----:B------:R-:W-:Y:S01]  /*04e0*/  VIADD R33, R27, 0x1 ;  /* 0x000000011b217836 */ /* 0x000fe20000000000 */
[----:B------:R-:W-:-:S04]  /*04f0*/  ISETP.NE.AND P3, PT, R10, -0x1, PT ;  /* 0xffffffff0a00780c */ /* 0x000fc80003f65270 */
[----:B------:R-:W-:Y:S02]  /*0500*/  @!P2 SEL R10, R33, R10, !P3 ;  /* 0x0000000a210aa207 */ /* 0x000fe40005800000 */
[C---:B------:R-:W-:Y:S01]  /*0510*/  @P2 SEL R33, R27.reuse, R11, !P1 ;  /* 0x0000000b1b212207 */ /* 0x040fe20004800000 */
[----:B------:R-:W-:Y:S01]  /*0520*/  VIADD R11, R27, 0x2 ;  /* 0x000000021b0b7836 */ /* 0x000fe20000000000 */
[----:B-----5:R-:W-:Y:S02]  /*0530*/  ISETP.NE.AND P2, PT, R34, UR4, PT ;  /* 0x0000000422007c0c */ /* 0x020fe4000bf45270 */
[----:B------:R-:W-:Y:S01]  /*0540*/  ISETP.NE.AND P1, PT, R10, -0x1, PT ;  /* 0xffffffff0a00780c */ /* 0x000fe20003f25270 */
[----:B------:R-:W3:Y:S03]  /*0550*/  LDG.E R34, desc[UR8][R24.64+0x20] ;  /* 0x0000200818227981 */ /* 0x000ee6000c1e1900 */
[----:B------:R-:W-:-:S02]  /*0560*/  @!P0 SEL R10, R11, R10, !P1 ;  /* 0x0000000a0b0a8207 */ /* 0x000fc40004800000 */
[----:B------:R-:W-:Y:S01]  /*0570*/  ISETP.NE.AND P1, PT, R31, UR4, PT ;  /* 0x000000041f007c0c */ /* 0x000fe2000bf25270 */
[----:B------:R-:W-:Y:S01]  /*0580*/  VIADD R31, R27, 0x3 ;  /* 0x000000031b1f7836 */ /* 0x000fe20000000000 */
[----:B------:R-:W-:-:S04]  /*0590*/  ISETP.NE.AND P3, PT, R10, -0x1, PT ;  /* 0xffffffff0a00780c */ /* 0x000fc80003f65270 */
[----:B------:R-:W-:Y:S02]  /*05a0*/  @!P2 SEL R10, R31, R10, !P3 ;  /* 0x0000000a1f0aa207 */ /* 0x000fe40005800000 */
[----:B------:R-:W-:Y:S02]  /*05b0*/  @P2 SEL R31, R11, R33, !P0 ;  /* 0x000000210b1f2207 */ /* 0x000fe40004000000 */
[----:B------:R-:W4:Y:S01]  /*05c0*/  LDG.E R11, desc[UR8][R24.64+0x24] ;  /* 0x00002408180b7981 */ /* 0x000f22000c1e1900 */
[----:B------:R-:W-:Y:S01]  /*05d0*/  ISETP.NE.AND P2, PT, R29, UR4, PT ;  /* 0x000000041d007c0c */ /* 0x000fe2000bf45270 */
[C---:B------:R-:W-:Y:S01]  /*05e0*/  VIADD R32, R27.reuse, 0x4 ;  /* 0x000000041b207836 */ /* 0x040fe20000000000 */
[----:B------:R-:W-:Y:S01]  /*05f0*/  ISETP.NE.AND P0, PT, R10, -0x1, PT ;  /* 0xffffffff0a00780c */ /* 0x000fe20003f05270 */
[----:B------:R-:W5:Y:S03]  /*0600*/  LDG.E R29, desc[UR8][R24.64+0x28] ;  /* 0x00002808181d7981 */ /* 0x000f66000c1e1900 */
[----:B------:R-:W-:Y:S01]  /*0610*/  @!P1 SEL R10, R32, R10, !P0 ;  /* 0x0000000a200a9207 */ /* 0x000fe20004000000 */
[----:B------:R-:W-:Y:S01]  /*0620*/  VIADD R33, R27, 0x5 ;  /* 0x000000051b217836 */ /* 0x000fe20000000000 */
[----:B------:R-:W-:-:S02]  /*0630*/  ISETP.NE.AND P3, PT, R30, UR4, PT ;  /* 0x000000041e007c0c */ /* 0x000fc4000bf65270 */
[----:B------:R-:W-:Y:S01]  /*0640*/  ISETP.NE.AND P0, PT, R10, -0x1, PT ;  /* 0xffffffff0a00780c */ /* 0x000fe20003f05270 */
[----:B------:R-:W5:Y:S03]  /*0650*/  LDG.E R30, desc[UR8][R24.64+0x2c] ;  /* 0x00002c08181e7981 */ /* 0x000f66000c1e1900 */
[----:B------:R-:W-:Y:S02]  /*0660*/  @!P2 SEL R10, R33, R10, !P0 ;  /* 0x0000000a210aa207 */ /* 0x000fe40004000000 */
[----:B------:R-:W-:Y:S01]  /*0670*/  @P2 SEL R33, R32, R31, !P1 ;  /* 0x0000001f20212207 */ /* 0x000fe20004800000 */
[C---:B------:R-:W-:Y:S01]  /*0680*/  VIADD R32, R27.reuse, 0x6 ;  /* 0x000000061b207836 */ /* 0x040fe20000000000 */
[----:B------:R-:W-:Y:S01]  /*0690*/  ISETP.NE.AND P0, PT, R10, -0x1, PT ;  /* 0xffffffff0a00780c */ /* 0x000fe20003f05270 */
[----:B------:R-:W-:-:S03]  /*06a0*/  VIADD R31, R27, 0x7 ;  /* 0x000000071b1f7836 */ /* 0x000fc60000000000 */
[----:B------:R-:W-:-:S04]  /*06b0*/  @!P3 SEL R10, R32, R10, !P0 ;  /* 0x0000000a200ab207 */ /* 0x000fc80004000000 */
[----:B------:R-:W-:Y:S02]  /*06c0*/  ISETP.NE.AND P0, PT, R10, -0x1, PT ;  /* 0xffffffff0a00780c */ /* 0x000fe40003f05270 */
[----:B--2---:R-:W-:Y:S02]  /*06d0*/  ISETP.NE.AND P1, PT, R28, UR4, PT ;  /* 0x000000041c007c0c */ /* 0x004fe4000bf25270 */
[----:B------:R-:W2:Y:S11]  /*06e0*/  LDG.E R28, desc[UR8][R24.64+0x30] ;  /* 0x00003008181c7981 */ /* 0x000eb6000c1e1900 */
[----:B------:R-:W-:-:S02]  /*06f0*/  @!P1 SEL R10, R31, R10, !P0 ;  /* 0x0000000a1f0a9207 */ /* 0x000fc40004000000 */
[----:B------:R-:W-:Y:S02]  /*0700*/  @P1 SEL R31, R32, R33, !P3 ;  /* 0x00000021201f1207 */ /* 0x000fe40005800000 */
[----:B------:R-:W2:Y:S04]  /*0710*/  LDG.E R32, desc[UR8][R24.64+0x34] ;  /* 0x0000340818207981 */ /* 0x000ea8000c1e1900 */
[----:B------:R0:W2:Y:S01]  /*0720*/  LDG.E R33, desc[UR8][R24.64+0x38] ;  /* 0x0000380818217981 */ /* 0x0000a2000c1e1900 */
[----:B---3--:R-:W-:Y:S02]  /*0730*/  ISETP.NE.AND P4, PT, R34, UR4, PT ;  /* 0x0000000422007c0c */ /* 0x008fe4000bf85270 */
[----:B------:R-:W-:Y:S02]  /*0740*/  ISETP.NE.AND P0, PT, R10, -0x1, PT ;  /* 0xffffffff0a00780c */ /* 0x000fe40003f05270 */
[----:B----4-:R-:W-:Y:S01]  /*0750*/  ISETP.NE.AND P5, PT, R11, UR4, PT ;  /* 0x000000040b007c0c */ /* 0x010fe2000bfa5270 */
[----:B------:R-:W-:Y:S01]  /*0760*/  VIADD R11, R27, 0x8 ;  /* 0x000000081b0b7836 */ /* 0x000fe20000000000 */
[----:B-----5:R-:W-:-:S07]  /*0770*/  ISETP.NE.AND P2, PT, R29, UR4, PT ;  /* 0x000000041d007c0c */ /* 0x020fce000bf45270 */
[----:B------:R-:W-:Y:S01]  /*0780*/  @!P4 SEL R10, R11, R10, !P0 ;  /* 0x0000000a0b0ac207 */ /* 0x000fe20004000000 */
[----:B------:R-:W-:-:S03]  /*0790*/  VIADD R29, R27, 0x9 ;  /* 0x000000091b1d7836 */ /* 0x000fc60000000000 */
[----:B------:R-:W-:Y:S01]  /*07a0*/  ISETP.NE.AND P0, PT, R10, -0x1, PT ;  /* 0xffffffff0a00780c */ /* 0x000fe20003f05270 */
[----:B0-----:R-:W-:-:S03]  /*07b0*/  VIADD R24, R27, 0xa ;  /* 0x0000000a1b187836 */ /* 0x001fc60000000000 */
[----:B------:R-:W-:Y:S02]  /*07c0*/  @!P5 SEL R10, R29, R10, !P0 ;  /* 0x0000000a1d0ad207 */ /* 0x000fe40004000000 */
[----:B------:R-:W-:Y:S02]  /*07d0*/  ISETP.NE.AND P3, PT, R30, UR4, PT ;  /* 0x000000041e007c0c */ /* 0x000fe4000bf65270 */
[----:B------:R-:W-:Y:S01]  /*07e0*/  ISETP.NE.AND P0, PT, R10, -0x1, PT ;  /* 0xffffffff0a00780c */ /* 0x000fe20003f05270 */
[----:B------:R-:W-:-:S03]  /*07f0*/  VIADD R25, R27, 0xb ;  /* 0x0000000b1b197836 */ /* 0x000fc60000000000 */
[----:B------:R-:W-:-:S04]  /*0800*/  @!P2 SEL R10, R24, R10, !P0 ;  /* 0x0000000a180aa207 */ /* 0x000fc80004000000 */
[----:B------:R-:W-:-:S04]  /*0810*/  ISETP.NE.AND P0, PT, R10, -0x1, PT ;  /* 0xffffffff0a00780c */ /* 0x000fc80003f05270 */
[----:B------:R-:W-:-:S04]  /*0820*/  @!P3 SEL R10, R25, R10, !P0 ;  /* 0x0000000a190ab207 */ /* 0x000fc80004000000 */
[----:B------:R-:W-:Y:S02]  /*0830*/  ISETP.NE.AND P6, PT, R10, -0x1, PT ;  /* 0xffffffff0a00780c */ /* 0x000fe40003fc5270 */
[----:B------:R-:W-:Y:S01]  /*0840*/  @P5 SEL R29, R11, R31, !P4 ;  /* 0x0000001f0b1d5207 */ /* 0x000fe20006000000 */
[C---:B------:R-:W-:Y:S02]  /*0850*/  VIADD R31, R27.reuse, 0xd ;  /* 0x0000000d1b1f7836 */ /* 0x040fe40000000000 */
[----:B------:R-:W-:Y:S01]  /*0860*/  VIADD R26, R26, 0x10 ;  /* 0x000000101a1a7836 */ /* 0x000fe20000000000 */
[----:B------:R-:W-:Y:S01]  /*0870*/  @P3 SEL R25, R24, R29, !P2 ;  /* 0x0000001d18193207 */ /* 0x000fe20005000000 */
[----:B------:R-:W-:-:S03]  /*0880*/  VIADD R30, R27, 0xe ;  /* 0x0000000e1b1e7836 */ /* 0x000fc60000000000 */
[----:B------:R-:W-:Y:S01]  /*0890*/  ISETP.NE.AND P3, PT, R26, RZ, PT ;  /* 0x000000ff1a00720c */ /* 0x000fe20003f65270 */
[C---:B------:R-:W-:Y:S01]  /*08a0*/  VIADD R11, R27.reuse, 0xf ;  /* 0x0000000f1b0b7836 */ /* 0x040fe20000000000 */
[----:B--2---:R-:W-:Y:S01]  /*08b0*/  ISETP.NE.AND P1, PT, R28, UR4, PT ;  /* 0x000000041c007c0c */ /* 0x004fe2000bf25270 */
[----:B------:R-:W-:Y:S01]  /*08c0*/  VIADD R28, R27, 0xc ;  /* 0x0000000c1b1c7836 */ /* 0x000fe20000000000 */
[----:B------:R-:W-:-:S11]  /*08d0*/  ISETP.NE.AND P0, PT, R32, UR4, PT ;  /* 0x0000000420007c0c */ /* 0x000fd6000bf05270 */
[----:B------:R-:W-:Y:S02]  /*08e0*/  @!P1 SEL R10, R28, R10, !P6 ;  /* 0x0000000a1c0a9207 */ /* 0x000fe40007000000 */
[----:B------:R-:W-:Y:S02]  /*08f0*/  ISETP.NE.AND P4, PT, R33, UR4, PT ;  /* 0x0000000421007c0c */ /* 0x000fe4000bf85270 */
[----:B------:R-:W-:-:S04]  /*0900*/  ISETP.NE.AND P5, PT, R10, -0x1, PT ;  /* 0xffffffff0a00780c */ /* 0x000fc80003fa5270 */
[----:B------:R-:W-:Y:S02]  /*0910*/  @!P0 SEL R10, R31, R10, !P5 ;  /* 0x0000000a1f0a8207 */ /* 0x000fe40006800000 */
[----:B------:R-:W-:Y:S02]  /*0920*/  ISETP.NE.AND P5, PT, R35, UR4, PT ;  /* 0x0000000423007c0c */ /* 0x000fe4000bfa5270 */
[----:B------:R-:W-:-:S04]  /*0930*/  ISETP.NE.AND P6, PT, R10, -0x1, PT ;  /* 0xffffffff0a00780c */ /* 0x000fc80003fc5270 */
[----:B------:R-:W-:Y:S02]  /*0940*/  @!P4 SEL R10, R30, R10, !P6 ;  /* 0x0000000a1e0ac207 */ /* 0x000fe40007000000 */
[----:B------:R-:W-:Y:S02]  /*0950*/  @P0 SEL R31, R28, R25, !P1 ;  /* 0x000000191c1f0207 */ /* 0x000fe40004800000 */
[----:B------:R-:W-:Y:S01]  /*0960*/  ISETP.NE.AND P2, PT, R10, -0x1, PT ;  /* 0xffffffff0a00780c */ /* 0x000fe20003f45270 */
[----:B------:R-:W-:-:S03]  /*0970*/  VIADD R27, R27, 0x10 ;  /* 0x000000101b1b7836 */ /* 0x000fc60000000000 */
[----:B------:R-:W-:Y:S02]  /*0980*/  @!P5 SEL R10, R11, R10, !P2 ;  /* 0x0000000a0b0ad207 */ /* 0x000fe40005000000 */
[----:B------:R-:W-:Y:S01]  /*0990*/  @P5 SEL R11, R30, R31, !P4 ;  /* 0x0000001f1e0b5207 */ /* 0x000fe20006000000 */
[----:B------:R-:W-:Y:S06]  /*09a0*/  @P3 BRA `(.L_x_8) ;  /* 0xfffffff8008c3947 */ /* 0x000fec000383ffff */
.L_x_7:
[----:B------:R-:W-:Y:S05]  /*09b0*/  BSYNC.RECONVERGENT B2 ;  /* 0x0000000000027941 */ /* 0x000fea0003800200 */
.L_x_6:
[----:B------:R-:W-:-:S05]  /*09c0*/  IMAD.IADD R26, R4, 0x1, -R3 ;  /* 0x00000001041a7824 */ /* 0x000fca00078e0a03 */
[----:B------:R-:W-:-:S04]  /*09d0*/  LOP3.LUT R24, R26, 0xf, RZ, 0xc0, !PT ;  /* 0x0000000f1a187812 */ /* 0x000fc800078ec0ff */
[----:B------:R-:W-:-:S13]  /*09e0*/  ISETP.NE.AND P0, PT, R24, RZ, PT ;  /* 0x000000ff1800720c */ /* 0x000fda0003f05270 */
[----:B------:R-:W-:Y:S05]  /*09f0*/  @!P0 BRA `(.L_x_5) ;  /* 0x0000000400b48947 */ /* 0x000fea0003800000 */
[----:B------:R-:W-:Y:S01]  /*0a00*/  VIADD R24, R24, 0xffffffff ;  /* 0xffffffff18187836 */ /* 0x000fe20000000000 */
[----:B------:R-:W-:Y:S01]  /*0a10*/  LOP3.LUT R28, R26, 0x7, RZ, 0xc0, !PT ;  /* 0x000000071a1c7812 */ /* 0x000fe200078ec0ff */
[----:B------:R-:W-:Y:S03]  /*0a20*/  BSSY.RECONVERGENT B2, `(.L_x_9) ;  /* 0x0000032000027945 */ /* 0x000fe60003800200 */
[----:B------:R-:W-:Y:S02]  /*0a30*/  ISETP.GE.U32.AND P1, PT, R24, 0x7, PT ;  /* 0x000000071800780c */ /* 0x000fe40003f26070 */
[----:B------:R-:W-:-:S11]  /*0a40*/  ISETP.NE.AND P0, PT, R28, RZ, PT ;  /* 0x000000ff1c00720c */ /* 0x000fd60003f05270 */
[----:B------:R-:W-:Y:S05]  /*0a50*/  @!P1 BRA `(.L_x_10) ;  /* 0x0000000000b89947 */ /* 0x000fea0003800000 */
        /* <DEDUP_REMOVED lines=9> */
[----:B------:R-:W-:-:S02]  /*0af0*/  ISETP.NE.AND P1, PT, R10, -0x1, PT ;  /* 0xffffffff0a00780c */ /* 0x000fc40003f25270 */
[----:B--2---:R-:W-:Y:S02]  /*0b00*/  ISETP.NE.AND P5, PT, R30, UR4, PT ;  /* 0x000000041e007c0c */ /* 0x004fe4000bfa5270 */
[----:B------:R0:W2:Y:S01]  /*0b10*/  LDG.E R30, desc[UR8][R24.64+0x18] ;  /* 0x00001808181e7981 */ /* 0x0000a2000c1e1900 */
[----:B---3--:R-:W-:Y:S01]  /*0b20*/  ISETP.NE.AND P4, PT, R33, UR4, PT ;  /* 0x0000000421007c0c */ /* 0x008fe2000bf85270 */
[----:B------:R-:W-:Y:S01]  /*0b30*/  VIADD R33, R27, 0x1 ;  /* 0x000000011b217836 */ /* 0x000fe20000000000 */
[----:B----4-:R-:W-:-:S08]  /*0b40*/  ISETP.NE.AND P3, PT, R34, UR4, PT ;  /* 0x0000000422007c0c */ /* 0x010fd0000bf65270 */
[----:B------:R-:W-:-:S04]  /*0b50*/  @!P5 SEL R10, R27, R10, !P1 ;  /* 0x0000000a1b0ad207 */ /* 0x000fc80004800000 */
[----:B------:R-:W-:Y:S01]  /*0b60*/  ISETP.NE.AND P1, PT, R10, -0x1, PT ;  /* 0xffffffff0a00780c */ /* 0x000fe20003f25270 */
[----:B------:R-:W-:-:S03]  /*0b70*/  VIADD R34, R27, 0x2 ;  /* 0x000000021b227836 */ /* 0x000fc60000000000 */
[----:B------:R-:W-:Y:S02]  /*0b80*/  @!P4 SEL R10, R33, R10, !P1 ;  /* 0x0000000a210ac207 */ /* 0x000fe40004800000 */
[----:B-----5:R-:W-:Y:S02]  /*0b90*/  ISETP.NE.AND P1, PT, R35, UR4, PT ;  /* 0x0000000423007c0c */ /* 0x020fe4000bf25270 */
[----:B------:R-:W-:Y:S01]  /*0ba0*/  ISETP.NE.AND P2, PT, R10, -0x1, PT ;  /* 0xffffffff0a00780c */ /* 0x000fe20003f45270 */
[----:B0-----:R-:W-:-:S03]  /*0bb0*/  VIADD R25, R27, 0x3 ;  /* 0x000000031b197836 */ /* 0x001fc60000000000 */
[----:B------:R-:W-:Y:S02]  /*0bc0*/  @!P3 SEL R10, R34, R10, !P2 ;  /* 0x0000000a220ab207 */ /* 0x000fe40005000000 */
[----:B------:R-:W-:Y:S02]  /*0bd0*/  ISETP.NE.AND P2, PT, R32, UR4, PT ;  /* 0x0000000420007c0c */ /* 0x000fe4000bf45270 */
[----:B------:R-:W-:Y:S01]  /*0be0*/  ISETP.NE.AND P6, PT, R10, -0x1, PT ;  /* 0xffffffff0a00780c */ /* 0x000fe20003fc5270 */
[C---:B------:R-:W-:Y:S01]  /*0bf0*/  VIADD R24, R27.reuse, 0x4 ;  /* 0x000000041b187836 */ /* 0x040fe20000000000 */
[----:B------:R-:W-:Y:S02]  /*0c00*/  @P4 SEL R33, R27, R11, !P5 ;  /* 0x0000000b1b214207 */ /* 0x000fe40006800000 */
[----:B------:R-:W-:Y:S02]  /*0c10*/  @!P1 SEL R10, R25, R10, !P6 ;  /* 0x0000000a190a9207 */ /* 0x000fe40007000000 */
[----:B------:R-:W-:-:S02]  /*0c20*/  ISETP.NE.AND P4, PT, R29, UR4, PT ;  /* 0x000000041d007c0c */ /* 0x000fc4000bf85270 */
[----:B------:R-:W-:Y:S01]  /*0c30*/  ISETP.NE.AND P5, PT, R10, -0x1, PT ;  /* 0xffffffff0a00780c */ /* 0x000fe20003fa5270 */
[----:B------:R-:W-:-:S03]  /*0c40*/  VIADD R29, R27, 0x5 ;  /* 0x000000051b1d7836 */ /* 0x000fc60000000000 */
[----:B------:R-:W-:-:S04]  /*0c50*/  @!P2 SEL R10, R24, R10, !P5 ;  /* 0x0000000a180aa207 */ /* 0x000fc80006800000 */
[----:B------:R-:W-:-:S04]  /*0c60*/  ISETP.NE.AND P6, PT, R10, -0x1, PT ;  /* 0xffffffff0a00780c */ /* 0x000fc80003fc5270 */
[----:B------:R-:W-:-:S04]  /*0c70*/  @!P4 SEL R10, R29, R10, !P6 ;  /* 0x0000000a1d0ac207 */ /* 0x000fc80007000000 */
[----:B------:R-:W-:Y:S02]  /*0c80*/  ISETP.NE.AND P6, PT, R10, -0x1, PT ;  /* 0xffffffff0a00780c */ /* 0x000fe40003fc5270 */
[----:B------:R-:W-:Y:S01]  /*0c90*/  @P1 SEL R25, R34, R33, !P3 ;  /* 0x0000002122191207 */ /* 0x000fe20005800000 */
[----:B------:R-:W-:-:S03]  /*0ca0*/  VIADD R11, R27, 0x7 ;  /* 0x000000071b0b7836 */ /* 0x000fc60000000000 */
[----:B------:R-:W-:Y:S02]  /*0cb0*/  @P4 SEL R29, R24, R25, !P2 ;  /* 0x00000019181d4207 */ /* 0x000fe40005000000 */
[----:B--2---:R-:W-:Y:S01]  /*0cc0*/  ISETP.NE.AND P5, PT, R30, UR4, PT ;  /* 0x000000041e007c0c */ /* 0x004fe2000bfa5270 */
[----:B------:R-:W-:-:S12]  /*0cd0*/  VIADD R30, R27, 0x6 ;  /* 0x000000061b1e7836 */ /* 0x000fd80000000000 */
[----:B------:R-:W-:Y:S02]  /*0ce0*/  @!P5 SEL R10, R30, R10, !P6 ;  /* 0x0000000a1e0ad207 */ /* 0x000fe40007000000 */
[----:B------:R-:W-:Y:S02]  /*0cf0*/  ISETP.NE.AND P6, PT, R31, UR4, PT ;  /* 0x000000041f007c0c */ /* 0x000fe4000bfc5270 */
[----:B------:R-:W-:Y:S01]  /*0d00*/  ISETP.NE.AND P1, PT, R10, -0x1, PT ;  /* 0xffffffff0a00780c */ /* 0x000fe20003f25270 */
[----:B------:R-:W-:-:S10]  /*0d10*/  VIADD R27, R27, 0x8 ;  /* 0x000000081b1b7836 */ /* 0x000fd40000000000 */
[----:B------:R-:W-:Y:S02]  /*0d20*/  @!P6 SEL R10, R11, R10, !P1 ;  /* 0x0000000a0b0ae207 */ /* 0x000fe40004800000 */
[----:B------:R-:W-:-:S07]  /*0d30*/  @P6 SEL R11, R30, R29, !P5 ;  /* 0x0000001d1e0b6207 */ /* 0x000fce0006800000 */
.L_x_10:
[----:B------:R-:W-:Y:S05]  /*0d40*/  BSYNC.RECONVERGENT B2 ;  /* 0x0000000000027941 */ /* 0x000fea0003800200 */
.L_x_9:
        /* <DEDUP_REMOVED lines=12> */
[----:B------:R-:W5:Y:S01]  /*0e10*/  LDG.E R30, desc[UR8][R24.64+0xc] ;  /* 0x00000c08181e7981 */ /* 0x000f62000c1e1900 */
[----:B------:R-:W-:-:S02]  /*0e20*/  ISETP.NE.AND P3, PT, R10, -0x1, PT ;  /* 0xffffffff0a00780c */ /* 0x000fc40003f65270 */
[----:B--2---:R-:W-:Y:S02]  /*0e30*/  ISETP.NE.AND P1, PT, R31, UR4, PT ;  /* 0x000000041f007c0c */ /* 0x004fe4000bf25270 */
[----:B---3--:R-:W-:Y:S01]  /*0e40*/  ISETP.NE.AND P2, PT, R28, UR4, PT ;  /* 0x000000041c007c0c */ /* 0x008fe2000bf45270 */
[----:B------:R-:W-:Y:S01]  /*0e50*/  VIADD R28, R27, 0x2 ;  /* 0x000000021b1c7836 */ /* 0x000fe20000000000 */
[----:B-----5:R-:W-:-:S09]  /*0e60*/  ISETP.NE.AND P5, PT, R30, UR4, PT ;  /* 0x000000041e007c0c */ /* 0x020fd2000bfa5270 */
[----:B------:R-:W-:Y:S02]  /*0e70*/  @!P1 SEL R10, R27, R10, !P3 ;  /* 0x0000000a1b0a9207 */ /* 0x000fe40005800000 */
[----:B----4-:R-:W-:Y:S01]  /*0e80*/  ISETP.NE.AND P3, PT, R29, UR4, PT ;  /* 0x000000041d007c0c */ /* 0x010fe2000bf65270 */
[----:B------:R-:W-:Y:S01]  /*0e90*/  VIADD R29, R27, 0x1 ;  /* 0x000000011b1d7836 */ /* 0x000fe20000000000 */
[----:B------:R-:W-:-:S04]  /*0ea0*/  ISETP.NE.AND P4, PT, R10, -0x1, PT ;  /* 0xffffffff0a00780c */ /* 0x000fc80003f85270 */
[----:B------:R-:W-:Y:S02]  /*0eb0*/  @!P2 SEL R10, R29, R10, !P4 ;  /* 0x0000000a1d0aa207 */ /* 0x000fe40006000000 */
[C---:B------:R-:W-:Y:S01]  /*0ec0*/  @P2 SEL R29, R27.reuse, R11, !P1 ;  /* 0x0000000b1b1d2207 */ /* 0x040fe20004800000 */
[C---:B------:R-:W-:Y:S01]  /*0ed0*/  VIADD R11, R27.reuse, 0x3 ;  /* 0x000000031b0b7836 */ /* 0x040fe20000000000 */
[----:B------:R-:W-:Y:S01]  /*0ee0*/  ISETP.NE.AND P4, PT, R10, -0x1, PT ;  /* 0xffffffff0a00780c */ /* 0x000fe20003f85270 */
[----:B------:R-:W-:-:S03]  /*0ef0*/  VIADD R27, R27, 0x4 ;  /* 0x000000041b1b7836 */ /* 0x000fc60000000000 */
[----:B------:R-:W-:-:S04]  /*0f00*/  @!P3 SEL R10, R28, R10, !P4 ;  /* 0x0000000a1c0ab207 */ /* 0x000fc80006000000 */
[----:B------:R-:W-:-:S04]  /*0f10*/  ISETP.NE.AND P1, PT, R10, -0x1, PT ;  /* 0xffffffff0a00780c */ /* 0x000fc80003f25270 */
[----:B------:R-:W-:Y:S02]  /*0f20*/  @!P5 SEL R10, R11, R10, !P1 ;  /* 0x0000000a0b0ad207 */ /* 0x000fe40004800000 */
[----:B------:R-:W-:-:S07]  /*0f30*/  @P5 SEL R11, R28, R29, !P3 ;  /* 0x0000001d1c0b5207 */ /* 0x000fce0005800000 */
.L_x_12:
[----:B------:R-:W-:Y:S05]  /*0f40*/  BSYNC.RECONVERGENT B2 ;  /* 0x0000000000027941 */ /* 0x000fea0003800200 */
.L_x_11:
[----:B------:R-:W-:Y:S05]  /*0f50*/  @!P0 BRA `(.L_x_5) ;  /* 0x00000000005c8947 */ /* 0x000fea0003800000 */
[----:B------:R-:W0:Y:S02]  /*0f60*/  LDC.64 R24, c[0x0][0x3d0] ;  /* 0x0000f400ff187b82 */ /* 0x000e240000000a00 */
[----:B0-----:R-:W-:-:S05]  /*0f70*/  IMAD.WIDE R24, R27, 0x4, R24 ;  /* 0x000000041b187825 */ /* 0x001fca00078e0218 */
[----:B------:R-:W2:Y:S01]  /*0f80*/  LDG.E R28, desc[UR8][R24.64] ;  /* 0x00000008181c7981 */ /* 0x000ea2000c1e1900 */
[----:B------:R-:W-:Y:S02]  /*0f90*/  ISETP.NE.AND P1, PT, R26, 0x1, PT ;  /* 0x000000011a00780c */ /* 0x000fe40003f25270 */
[----:B------:R-:W-:Y:S02]  /*0fa0*/  ISETP.NE.AND P2, PT, R10, -0x1, PT ;  /* 0xffffffff0a00780c */ /* 0x000fe40003f45270 */
[----:B--2---:R-:W-:-:S04]  /*0fb0*/  ISETP.NE.AND P0, PT, R28, UR4, PT ;  /* 0x000000041c007c0c */ /* 0x004fc8000bf05270 */
[----:B------:R-:W-:-:S09]  /*0fc0*/  SEL R11, R27, R11, !P0 ;  /* 0x0000000b1b0b7207 */ /* 0x000fd20004000000 */
[----:B------:R-:W-:Y:S01]  /*0fd0*/  @!P0 SEL R10, R27, R10, !P2 ;  /* 0x0000000a1b0a8207 */ /* 0x000fe20005000000 */
[----:B------:R-:W-:Y:S06]  /*0fe0*/  @!P1 BRA `(.L_x_5) ;  /* 0x0000000000389947 */ /* 0x000fec0003800000 */
[----:B------:R-:W-:Y:S02]  /*0ff0*/  ISETP.NE.AND P1, PT, R26, 0x2, PT ;  /* 0x000000021a00780c */ /* 0x000fe40003f25270 */
[----:B------:R-:W2:Y:S11]  /*1000*/  LDG.E R26, desc[UR8][R24.64+0x4] ;  /* 0x00000408181a7981 */ /* 0x000eb6000c1e1900 */
[----:B------:R-:W3:Y:S01]  /*1010*/  @P1 LDG.E R28, desc[UR8][R24.64+0x8] ;  /* 0x00000808181c1981 */ /* 0x000ee2000c1e1900 */
[----:B------:R-:W-:-:S02]  /*1020*/  ISETP.NE.AND P2, PT, R10, -0x1, PT ;  /* 0xffffffff0a00780c */ /* 0x000fc40003f45270 */
[----:B--2---:R-:W-:Y:S01]  /*1030*/  ISETP.NE.AND P0, PT, R26, UR4, PT ;  /* 0x000000041a007c0c */ /* 0x004fe2000bf05270 */
[C---:B------:R-:W-:Y:S02]  /*1040*/  VIADD R26, R27.reuse, 0x1 ;  /* 0x000000011b1a7836 */ /* 0x040fe40000000000 */
[----:B------:R-:W-:-:S03]  /*1050*/  @P1 VIADD R27, R27, 0x2 ;  /* 0x000000021b1b1836 */ /* 0x000fc60000000000 */
[----:B------:R-:W-:Y:S02]  /*1060*/  SEL R11, R26, R11, !P0 ;  /* 0x0000000b1a0b7207 */ /* 0x000fe40004000000 */
[----:B---3--:R-:W-:-:S05]  /*1070*/  ISETP.NE.OR P4, PT, R28, UR4, !P1 ;  /* 0x000000041c007c0c */ /* 0x008fca000cf85670 */
[----:B------:R-:W-:Y:S02]  /*1080*/  @!P0 SEL R10, R26, R10, !P2 ;  /* 0x0000000a1a0a8207 */ /* 0x000fe40005000000 */
[----:B------:R-:W-:Y:S02]  /*1090*/  @P1 ISETP.NE.AND P2, PT, R28, UR4, PT ;  /* 0x000000041c001c0c */ /* 0x000fe4000bf45270 */
[----:B------:R-:W-:Y:S02]  /*10a0*/  @P1 ISETP.NE.AND P3, PT, R10, -0x1, PT ;  /* 0xffffffff0a00180c */ /* 0x000fe40003f65270 */
[C---:B------:R-:W-:Y:S02]  /*10b0*/  @P1 SEL R11, R27.reuse, R11, !P2 ;  /* 0x0000000b1b0b1207 */ /* 0x040fe40005000000 */
[----:B------:R-:W-:-:S09]  /*10c0*/  @!P4 SEL R10, R27, R10, !P3 ;  /* 0x0000000a1b0ac207 */ /* 0x000fd20005800000 */
.L_x_5:
[----:B------:R-:W-:Y:S05]  /*10d0*/  BSYNC.RECONVERGENT B0 ;  /* 0x0000000000007941 */ /* 0x000fea0003800200 */
.L_x_4:
[----:B------:R-:W-:-:S13]  /*10e0*/  ISETP.NE.AND P0, PT, R10, -0x1, PT ;  /* 0xffffffff0a00780c */ /* 0x000fda0003f05270 */
[----:B------:R-:W-:Y:S05]  /*10f0*/  @!P0 BRA `(.L_x_3) ;  /* 0x0000000000948947 */ /* 0x000fea0003800000 */
[----:B------:R-:W-:Y:S01]  /*1100*/  SHF.R.U32.HI R18, RZ, 0x2, R17 ;  /* 0x00000002ff127819 */ /* 0x000fe20000011611 */
[----:B------:R-:W-:Y:S01]  /*1110*/  IMAD.SHL.U32 R20, R21, 0x10, RZ ;  /* 0x0000001015147824 */ /* 0x000fe200078e00ff */
[----:B------:R-:W-:Y:S01]  /*1120*/  IADD3 R11, PT, PT, R11, 0x1, -R10 ;  /* 0x000000010b0b7810 */ /* 0x000fe20007ffe80a */
[----:B------:R-:W-:Y:S01]  /*1130*/  VIADD R16, R16, 0x587c5 ;  /* 0x000587c510107836 */ /* 0x000fe20000000000 */
[----:B------:R-:W-:Y:S01]  /*1140*/  LOP3.LUT R18, R18, R17, RZ, 0x3c, !PT ;  /* 0x0000001112127212 */ /* 0x000fe200078e3cff */
[----:B------:R-:W0:Y:S01]  /*1150*/  LDC.64 R24, c[0x0][0x3b0] ;  /* 0x0000ec00ff187b82 */ /* 0x000e220000000a00 */
[----:B------:R-:W-:Y:S01]  /*1160*/  IMAD.MOV.U32 R26, RZ, RZ, 0x1 ;  /* 0x00000001ff1a7424 */ /* 0x000fe200078e00ff */
[----:B------:R-:W1:Y:S02]  /*1170*/  LDCU UR5, c[0x0][0x3e0] ;  /* 0x00007c00ff0577ac */ /* 0x000e640008000800 */
[----:B------:R-:W-:-:S05]  /*1180*/  IMAD.SHL.U32 R17, R18, 0x2, RZ ;  /* 0x0000000212117824 */ /* 0x000fca00078e00ff */
[----:B------:R-:W-:Y:S01]  /*1190*/  LOP3.LUT R17, R21, R20, R17, 0x96, !PT ;  /* 0x0000001415117212 */ /* 0x000fe200078e9611 */
[----:B------:R-:W-:-:S03]  /*11a0*/  IMAD.MOV.U32 R20, RZ, RZ, 0x2f800000 ;  /* 0x2f800000ff147424 */ /* 0x000fc600078e00ff */
[----:B------:R-:W-:Y:S02]  /*11b0*/  LOP3.LUT R21, R17, R18, RZ, 0x3c, !PT ;  /* 0x0000001211157212 */ /* 0x000fe400078e3cff */
[----:B------:R-:W-:-:S03]  /*11c0*/  I2FP.F32.S32 R18, R11 ;  /* 0x0000000b00127245 */ /* 0x000fc60000201400 */
[----:B------:R-:W-:-:S05]  /*11d0*/  IMAD.IADD R17, R21, 0x1, R16 ;  /* 0x0000000115117824 */ /* 0x000fca00078e0210 */
[----:B------:R-:W-:-:S05]  /*11e0*/  I2FP.F32.U32 R17, R17 ;  /* 0x0000001100117245 */ /* 0x000fca0000201000 */
[----:B------:R-:W-:-:S04]  /*11f0*/  FFMA R17, R17, R20, 1.1641532182693481445e-10 ;  /* 0x2f00000011117423 */ /* 0x000fc80000000014 */
[----:B------:R-:W-:Y:S02]  /*1200*/  FMUL R17, R17, R18 ;  /* 0x0000001211117220 */ /* 0x000fe40000400000 */
[----:B------:R-:W2:Y:S04]  /*1210*/  LDC.64 R18, c[0x0][0x3f0] ;  /* 0x0000fc00ff127b82 */ /* 0x000ea80000000a00 */
[----:B------:R-:W3:Y:S02]  /*1220*/  F2I.TRUNC.NTZ R17, R17 ;  /* 0x0000001100117305 */ /* 0x000ee4000020f100 */
[----:B---3--:R-:W-:Y:S02]  /*1230*/  IMAD.IADD R29, R17, 0x1, R10 ;  /* 0x00000001111d7824 */ /* 0x008fe400078e020a */
[----:B------:R-:W3:Y:S02]  /*1240*/  LDC.64 R10, c[0x0][0x3f8] ;  /* 0x0000fe00ff0a7b82 */ /* 0x000ee40000000a00 */
[----:B0-----:R-:W-:-:S04]  /*1250*/  IMAD.WIDE R28, R29, 0x4, R24 ;  /* 0x000000041d1c7825 */ /* 0x001fc800078e0218 */
[----:B--2---:R-:W-:Y:S02]  /*1260*/  IMAD.WIDE R18, R0, 0x4, R18 ;  /* 0x0000000400127825 */ /* 0x004fe400078e0212 */
[----:B------:R-:W2:Y:S01]  /*1270*/  LDG.E R29, desc[UR8][R28.64] ;  /* 0x000000081c1d7981 */ /* 0x000ea2000c1e1900 */
[----:B------:R-:W0:Y:S03]  /*1280*/  LDC.64 R24, c[0x0][0x3e8] ;  /* 0x0000fa00ff187b82 */ /* 0x000e260000000a00 */
[----:B------:R-:W4:Y:S01]  /*1290*/  ATOMG.E.ADD.STRONG.GPU PT, R19, desc[UR8][R18.64], R26 ;  /* 0x8000001a121379a8 */ /* 0x000f2200081ef108 */
[----:B-1----:R-:W-:-:S04]  /*12a0*/  IMAD.U32 R27, RZ, RZ, UR5 ;  /* 0x00000005ff1b7e24 */ /* 0x002fc8000f8e00ff */
[----:B------:R-:W-:-:S04]  /*12b0*/  IMAD R27, R0, R27, UR4 ;  /* 0x00000004001b7e24 */ /* 0x000fc8000f8e021b */
[----:B---3--:R-:W-:-:S04]  /*12c0*/  IMAD.WIDE R10, R27, 0x4, R10 ;  /* 0x000000041b0a7825 */ /* 0x008fc800078e020a */
[----:B----4-:R-:W-:-:S04]  /*12d0*/  IMAD R17, R0, 0x400, R19 ;  /* 0x0000040000117824 */ /* 0x010fc800078e0213 */
[----:B0-----:R-:W-:-:S05]  /*12e0*/  IMAD.WIDE R24, R17, 0x4, R24 ;  /* 0x0000000411187825 */ /* 0x001fca00078e0218 */
[----:B--2---:R0:W-:Y:S04]  /*12f0*/  STG.E desc[UR8][R24.64], R29 ;  /* 0x0000001d18007986 */ /* 0x0041e8000c101908 */
[----:B------:R0:W-:Y:S01]  /*1300*/  REDG.E.ADD.STRONG.GPU desc[UR8][R10.64], R26 ;  /* 0x0000001a0a00798e */ /* 0x0001e2000c12e108 */
[----:B------:R-:W-:Y:S02]  /*1310*/  IMAD.MOV.U32 R20, RZ, RZ, R6 ;  /* 0x000000ffff147224 */ /* 0x000fe400078e0006 */
[----:B------:R-:W-:Y:S02]  /*1320*/  IMAD.MOV.U32 R19, RZ, RZ, R7 ;  /* 0x000000ffff137224 */ /* 0x000fe400078e0007 */
[----:B------:R-:W-:Y:S02]  /*1330*/  IMAD.MOV.U32 R18, RZ, RZ, R8 ;  /* 0x000000ffff127224 */ /* 0x000fe400078e0008 */
[----:B------:R-:W-:-:S07]  /*1340*/  IMAD.MOV.U32 R17, RZ, RZ, R9 ;  /* 0x000000ffff117224 */ /* 0x000fce00078e0009 */
.L_x_3:
[----:B------:R-:W-:Y:S05]  /*1350*/  BSYNC.RECONVERGENT B1 ;  /* 0x0000000000017941 */ /* 0x000fea0003800200 */
.L_x_2:
[----:B------:R-:W1:Y:S01]  /*1360*/  LDCU UR5, c[0x0][0x3e0] ;  /* 0x00007c00ff0577ac */ /* 0x000e620008000800 */
[----:B------:R-:W-:-:S04]  /*1370*/  UIADD3 UR4, UPT, UPT, UR4, 0x1, URZ ;  /* 0x0000000104047890 */ /* 0x000fc8000fffe0ff */
[----:B-1----:R-:W-:-:S09]  /*1380*/  UISETP.NE.AND UP0, UPT, UR4, UR5, UPT ;  /* 0x000000050400728c */ /* 0x002fd2000bf05270 */
[----:B------:R-:W-:Y:S05]  /*1390*/  BRA.U UP0, `(.L_x_13) ;  /* 0xffffffed009c7547 */ /* 0x000fea000b83ffff */
.L_x_1:
[----:B-----5:R-:W-:Y:S04]  /*13a0*/  STG.E.64 desc[UR8][R12.64], R16 ;  /* 0x000000100c007986 */ /* 0x020fe8000c101b08 */
[----:B------:R-:W-:Y:S04]  /*13b0*/  STG.E.64 desc[UR8][R12.64+0x8], R18 ;  /* 0x000008120c007986 */ /* 0x000fe8000c101b08 */
[----:B------:R-:W-:Y:S04]  /*13c0*/  STG.E.64 desc[UR8][R12.64+0x10], R20 ;  /* 0x000010140c007986 */ /* 0x000fe8000c101b08 */
[----:B------:R-:W-:Y:S04]  /*13d0*/  STG.E.64 desc[UR8][R12.64+0x18], R22 ;  /* 0x000018160c007986 */ /* 0x000fe8000c101b08 */
[----:B------:R-:W-:Y:S04]  /*13e0*/  STG.E.64 desc[UR8][R12.64+0x28], R14 ;  /* 0x0000280e0c007986 */ /* 0x000fe8000c101b08 */
[----:B------:R-:W-:Y:S01]  /*13f0*/  STG.E desc[UR8][R12.64+0x20], R2 ;  /* 0x000020020c007986 */ /* 0x000fe2000c101908 */
[----:B------:R-:W-:Y:S05]  /*1400*/  EXIT ;  /* 0x000000000000794d */ /* 0x000fea0003800000 */
.L_x_14:
        /* <DEDUP_REMOVED lines=15> */
.L_x_69:


//--------------------- .text._Z29memory_usage_detection_kernel9GraphData9CacheDataPiS1_ii --------------------------
	.section	.text._Z29memory_usage_detection_kernel9GraphData9CacheDataPiS1_ii,"ax",@progbits
	.align	128
        .global         _Z29memory_usage_detection_kernel9GraphData9CacheDataPiS1_ii
        .type           _Z29memory_usage_detection_kernel9GraphData9CacheDataPiS1_ii,@function
        .size           _Z29memory_usage_detection_kernel9GraphData9CacheDataPiS1_ii,(.L_x_70 - _Z29memory_usage_detection_kernel9GraphData9CacheDataPiS1_ii)
        .other          _Z29memory_usage_detection_kernel9GraphData9CacheDataPiS1_ii,@"STO_CUDA_ENTRY STV_DEFAULT"
_Z29memory_usage_detection_kernel9GraphData9CacheDataPiS1_ii:
.text._Z29memory_usage_detection_kernel9GraphData9CacheDataPiS1_ii:
[----:B------:R-:W-:Y:S01]  /*0000*/  LDC R1, c[0x0][0x37c] ;  /* 0x0000df00ff017b82 */ /* 0x000fe20000000800 */
[----:B------:R-:W0:Y:S07]  /*0010*/  S2R R0, SR_TID.X ;  /* 0x0000000000007919 */ /* 0x000e2e0000002100 */
[----:B------:R-:W1:Y:S01]  /*0020*/  S2UR UR4, SR_CTAID.X ;  /* 0x00000000000479c3 */ /* 0x000e620000002500 */
[----:B------:R-:W1:Y:S02]  /*0030*/  LDCU UR5, c[0x0][0x360] ;  /* 0x00006c00ff0577ac */ /* 0x000e640008000800 */
[----:B-1----:R-:W-:Y:S01]  /*0040*/  UIMAD UR4, UR4, UR5, URZ ;  /* 0x00000005040472a4 */ /* 0x002fe2000f8e02ff */
[----:B0-----:R-:W-:-:S05]  /*0050*/  IMAD.MOV R0, RZ, RZ, -R0 ;  /* 0x000000ffff007224 */ /* 0x001fca00078e0a00 */
[----:B------:R-:W-:-:S13]  /*0060*/  ISETP.NE.AND P0, PT, R0, UR4, PT ;  /* 0x0000000400007c0c */ /* 0x000fda000bf05270 */
[----:B------:R-:W-:Y:S05]  /*0070*/  @P0 EXIT ;  /* 0x000000000000094d */ /* 0x000fea0003800000 */
[----:B------:R-:W0:Y:S01]  /*0080*/  LDC.64 R10, c[0x0][0x3d8] ;  /* 0x0000f600ff0a7b82 */ /* 0x000e220000000a00 */
[----:B------:R-:W1:Y:S01]  /*0090*/  LDCU.64 UR6, c[0x0][0x3f0] ;  /* 0x00007e00ff0677ac */ /* 0x000e620008000a00 */
[----:B------:R-:W2:Y:S06]  /*00a0*/  LDCU.64 UR4, c[0x0][0x358] ;  /* 0x00006b00ff0477ac */ /* 0x000eac0008000a00 */
[----:B------:R-:W3:Y:S08]  /*00b0*/  LDC.64 R8, c[0x0][0x3b0] ;  /* 0x0000ec00ff087b82 */ /* 0x000ef00000000a00 */
[----:B------:R-:W2:Y:S01]  /*00c0*/  LDC.64 R2, c[0x0][0x3e0] ;  /* 0x0000f800ff027b82 */ /* 0x000ea20000000a00 */
[----:B0-----:R-:W-:-:S07]  /*00d0*/  IMAD.IADD R7, R10, 0x1, R11 ;  /* 0x000000010a077824 */ /* 0x001fce00078e020b */
[----:B------:R-:W0:Y:S01]  /*00e0*/  LDC.64 R4, c[0x0][0x3e8] ;  /* 0x0000fa00ff047b82 */ /* 0x000e220000000a00 */
[C---:B-1----:R-:W-:Y:S01]  /*00f0*/  ISETP.GT.AND P1, PT, R10.reuse, UR7, PT ;  /* 0x000000070a007c0c */ /* 0x042fe2000bf24270 */
[----:B------:R-:W-:-:S03]  /*0100*/  IMAD R6, R10, 0x2, R7 ;  /* 0x000000020a067824 */ /* 0x000fc600078e0207 */
[----:B------:R-:W-:Y:S01]  /*0110*/  SEL R13, RZ, 0x1, !P1 ;  /* 0x00000001ff0d7807 */ /* 0x000fe20004800000 */
[C---:B---3--:R-:W-:Y:S01]  /*0120*/  IMAD R0, R8.reuse, 0x4, R9 ;  /* 0x0000000408007824 */ /* 0x048fe200078e0209 */
[----:B------:R-:W-:-:S03]  /*0130*/  ISETP.GT.AND P2, PT, R8, 0x186a0, PT ;  /* 0x000186a00800780c */ /* 0x000fc60003f44270 */
[----:B------:R-:W-:Y:S01]  /*0140*/  IMAD.SHL.U32 R7, R0, 0x4, RZ ;  /* 0x0000000400077824 */ /* 0x000fe200078e00ff */
[----:B------:R-:W-:Y:S01]  /*0150*/  SEL R15, RZ, 0x1, !P2 ;  /* 0x00000001ff0f7807 */ /* 0x000fe20005000000 */
[----:B------:R-:W-:-:S03]  /*0160*/  IMAD.SHL.U32 R0, R6, 0x4, RZ ;  /* 0x0000000406007824 */ /* 0x000fc600078e00ff */
[----:B--2---:R-:W-:Y:S01]  /*0170*/  STG.E desc[UR4][R2.64], R7 ;  /* 0x0000000702007986 */ /* 0x004fe2000c101904 */
[----:B------:R-:W-:-:S03]  /*0180*/  IMAD.IADD R9, R7, 0x1, R0 ;  /* 0x0000000107097824 */ /* 0x000fc600078e0200 */
[----:B------:R-:W-:Y:S02]  /*0190*/  STG.E desc[UR4][R2.64+0x4], R0 ;  /* 0x0000040002007986 */ /* 0x000fe4000c101904 */
[----:B------:R-:W-:Y:S02]  /*01a0*/  ISETP.GT.AND P0, PT, R9, UR6, PT ;  /* 0x0000000609007c0c */ /* 0x000fe4000bf04270 */
[----:B------:R-:W-:Y:S02]  /*01b0*/  STG.E desc[UR4][R2.64+0x8], R9 ;  /* 0x0000080902007986 */ /* 0x000fe4000c101904 */
[----:B------:R-:W-:Y:S02]  /*01c0*/  SEL R11, RZ, 0x1, !P0 ;  /* 0x00000001ff0b7807 */ /* 0x000fe40004000000 */
[----:B0-----:R-:W-:Y:S04]  /*01d0*/  STG.E desc[UR4][R4.64+0x4], R13 ;  /* 0x0000040d04007986 */ /* 0x001fe8000c101904 */
[----:B------:R-:W-:Y:S04]  /*01e0*/  STG.E desc[UR4][R4.64+0x8], R15 ;  /* 0x0000080f04007986 */ /* 0x000fe8000c101904 */
[----:B------:R-:W-:Y:S01]  /*01f0*/  STG.E desc[UR4][R4.64], R11 ;  /* 0x0000000b04007986 */ /* 0x000fe2000c101904 */
[----:B------:R-:W-:Y:S05]  /*0200*/  EXIT ;  /* 0x000000000000794d */ /* 0x000fea0003800000 */
.L_x_15:
        /* <DEDUP_REMOVED lines=15> */
.L_x_70:


//--------------------- .text._Z29weighted_edge_sampling_kernelPKii9GraphDataPKfiPiS4_P17curandStateXORWOW --------------------------
	.section	.text._Z29weighted_edge_sampling_kernelPKii9GraphDataPKfiPiS4_P17curandStateXORWOW,"ax",@progbits
	.align	128
        .global         _Z29weighted_edge_sampling_kernelPKii9GraphDataPKfiPiS4_P17curandStateXORWOW
        .type           _Z29weighted_edge_sampling_kernelPKii9GraphDataPKfiPiS4_P17curandStateXORWOW,@function
        .size           _Z29weighted_edge_sampling_kernelPKii9GraphDataPKfiPiS4_P17curandStateXORWOW,(.L_x_71 - _Z29weighted_edge_sampling_kernelPKii9GraphDataPKfiPiS4_P17curandStateXORWOW)
        .other          _Z29weighted_edge_sampling_kernelPKii9GraphDataPKfiPiS4_P17curandStateXORWOW,@"STO_CUDA_ENTRY STV_DEFAULT"
_Z29weighted_edge_sampling_kernelPKii9GraphDataPKfiPiS4_P17curandStateXORWOW:
.text._Z29weighted_edge_sampling_kernelPKii9GraphDataPKfiPiS4_P17curandStateXORWOW:
[----:B------:R-:W-:Y:S01]  /*0000*/  LDC R1, c[0x0][0x37c] ;  /* 0x0000df00ff017b82 */ /* 0x000fe20000000800 */
[----:B------:R-:W0:Y:S07]  /*0010*/  S2R R3, SR_TID.X ;  /* 0x0000000000037919 */ /* 0x000e2e0000002100 */
[----:B------:R-:W0:Y:S01]  /*0020*/  S2UR UR4, SR_CTAID.X ;  /* 0x00000000000479c3 */ /* 0x000e220000002500 */
[----:B------:R-:W1:Y:S07]  /*0030*/  LDCU UR5, c[0x0][0x388] ;  /* 0x00007100ff0577ac */ /* 0x000e6e0008000800 */
[----:B------:R-:W0:Y:S02]  /*0040*/  LDC R0, c[0x0][0x360] ;  /* 0x0000d800ff007b82 */ /* 0x000e240000000800 */
[----:B0-----:R-:W-:Y:S01]  /*0050*/  IMAD R0, R0, UR4, R3 ;  /* 0x0000000400007c24 */ /* 0x001fe2000f8e0203 */
[----:B------:R-:W0:Y:S04]  /*0060*/  LDCU UR4, c[0x0][0x3d0] ;  /* 0x00007a00ff0477ac */ /* 0x000e280008000800 */
[----:B------:R-:W-:-:S04]  /*0070*/  SHF.R.S32.HI R3, RZ, 0x1f, R0 ;  /* 0x0000001fff037819 */ /* 0x000fc80000011400 */
[----:B------:R-:W-:-:S04]  /*0080*/  LEA.HI R3, R3, R0, RZ, 0xa ;  /* 0x0000000003037211 */ /* 0x000fc800078f50ff */
[----:B------:R-:W-:Y:S02]  /*0090*/  LOP3.LUT R5, R3, 0xfffffc00, RZ, 0xc0, !PT ;  /* 0xfffffc0003057812 */ /* 0x000fe400078ec0ff */
[----:B------:R-:W-:Y:S02]  /*00a0*/  SHF.R.S32.HI R13, RZ, 0xa, R3 ;  /* 0x0000000aff0d7819 */ /* 0x000fe40000011403 */
[----:B------:R-:W-:-:S04]  /*00b0*/  IADD3 R5, PT, PT, R0, -R5, RZ ;  /* 0x8000000500057210 */ /* 0x000fc80007ffe0ff */
[----:B0-----:R-:W-:-:S04]  /*00c0*/  ISETP.GE.AND P0, PT, R5, UR4, PT ;  /* 0x0000000405007c0c */ /* 0x001fc8000bf06270 */
[----:B-1----:R-:W-:-:S13]  /*00d0*/  ISETP.GE.OR P0, PT, R13, UR5, P0 ;  /* 0x000000050d007c0c */ /* 0x002fda0008706670 */
[----:B------:R-:W-:Y:S05]  /*00e0*/  @P0 EXIT ;  /* 0x000000000000094d */ /* 0x000fea0003800000 */
[----:B------:R-:W0:Y:S01]  /*00f0*/  LDC.64 R2, c[0x0][0x380] ;  /* 0x0000e000ff027b82 */ /* 0x000e220000000a00 */
[----:B------:R-:W1:Y:S07]  /*0100*/  LDCU.64 UR4, c[0x0][0x358] ;  /* 0x00006b00ff0477ac */ /* 0x000e6e0008000a00 */
[----:B------:R-:W2:Y:S01]  /*0110*/  LDC.64 R4, c[0x0][0x3b8] ;  /* 0x0000ee00ff047b82 */ /* 0x000ea20000000a00 */
[----:B0-----:R-:W-:-:S06]  /*0120*/  IMAD.WIDE R2, R13, 0x4, R2 ;  /* 0x000000040d027825 */ /* 0x001fcc00078e0202 */
[----:B-1----:R-:W2:Y:S02]  /*0130*/  LDG.E R3, desc[UR4][R2.64] ;  /* 0x0000000402037981 */ /* 0x002ea4000c1e1900 */
[----:B--2---:R-:W-:-:S05]  /*0140*/  IMAD.WIDE R4, R3, 0x4, R4 ;  /* 0x0000000403047825 */ /* 0x004fca00078e0204 */
[----:B------:R-:W2:Y:S04]  /*0150*/  LDG.E R23, desc[UR4][R4.64] ;  /* 0x0000000404177981 */ /* 0x000ea8000c1e1900 */
[----:B------:R-:W2:Y:S02]  /*0160*/  LDG.E R14, desc[UR4][R4.64+0x4] ;  /* 0x00000404040e7981 */ /* 0x000ea4000c1e1900 */
[----:B--2---:R-:W-:-:S13]  /*0170*/  ISETP.NE.AND P0, PT, R14, R23, PT ;  /* 0x000000170e00720c */ /* 0x004fda0003f05270 */
[----:B------:R-:W-:Y:S05]  /*0180*/  @!P0 EXIT ;  /* 0x000000000000894d */ /* 0x000fea0003800000 */
[----:B------:R-:W0:Y:S02]  /*0190*/  LDC.64 R10, c[0x0][0x3e8] ;  /* 0x0000fa00ff0a7b82 */ /* 0x000e240000000a00 */
[----:B0-----:R-:W-:-:S05]  /*01a0*/  IMAD.WIDE R10, R0, 0x30, R10 ;  /* 0x00000030000a7825 */ /* 0x001fca00078e020a */
[----:B------:R0:W5:Y:S04]  /*01b0*/  LDG.E R21, desc[UR4][R10.64+0x20] ;  /* 0x000020040a157981 */ /* 0x000168000c1e1900 */
[----:B------:R0:W5:Y:S04]  /*01c0*/  LDG.E.64 R8, desc[UR4][R10.64+0x28] ;  /* 0x000028040a087981 */ /* 0x000168000c1e1b00 */
[----:B------:R0:W5:Y:S04]  /*01d0*/  LDG.E.64 R16, desc[UR4][R10.64] ;  /* 0x000000040a107981 */ /* 0x000168000c1e1b00 */
[----:B------:R0:W5:Y:S04]  /*01e0*/  LDG.E.64 R6, desc[UR4][R10.64+0x8] ;  /* 0x000008040a067981 */ /* 0x000168000c1e1b00 */
[----:B------:R0:W5:Y:S04]  /*01f0*/  LDG.E.64 R4, desc[UR4][R10.64+0x10] ;  /* 0x000010040a047981 */ /* 0x000168000c1e1b00 */
[----:B------:R0:W5:Y:S01]  /*0200*/  LDG.E.64 R2, desc[UR4][R10.64+0x18] ;  /* 0x000018040a027981 */ /* 0x000162000c1e1b00 */
[----:B------:R-:W-:Y:S01]  /*0210*/  ISETP.GE.AND P0, PT, R23, R14, PT ;  /* 0x0000000e1700720c */ /* 0x000fe20003f06270 */
[----:B------:R-:W-:Y:S01]  /*0220*/  BSSY.RECONVERGENT B0, `(.L_x_16) ;  /* 0x000006c000007945 */ /* 0x000fe20003800200 */
[----:B------:R-:W-:-:S11]  /*0230*/  HFMA2 R20, -RZ, RZ, 0, 0 ;  /* 0x00000000ff147431 */ /* 0x000fd600000001ff */
[----:B0-----:R-:W-:Y:S05]  /*0240*/  @P0 BRA `(.L_x_17) ;  /* 0x0000000400a40947 */ /* 0x001fea0003800000 */
[----:B------:R-:W-:Y:S01]  /*0250*/  IMAD.IADD R12, R23, 0x1, -R14 ;  /* 0x00000001170c7824 */ /* 0x000fe200078e0a0e */
[----:B------:R-:W-:Y:S01]  /*0260*/  BSSY.RECONVERGENT B1, `(.L_x_18) ;  /* 0x0000030000017945 */ /* 0x000fe20003800200 */
[----:B------:R-:W-:Y:S01]  /*0270*/  MOV R20, RZ ;  /* 0x000000ff00147202 */ /* 0x000fe20000000f00 */
[----:B------:R-:W-:Y:S02]  /*0280*/  IMAD.MOV.U32 R15, RZ, RZ, R23 ;  /* 0x000000ffff0f7224 */ /* 0x000fe400078e0017 */
[----:B------:R-:W-:Y:S02]  /*0290*/  ISETP.GT.U32.AND P1, PT, R12, -0x10, PT ;  /* 0xfffffff00c00780c */ /* 0x000fe40003f24070 */
[----:B------:R-:W-:-:S11]  /*02a0*/  IADD3 R12, PT, PT, R14, -R23, RZ ;  /* 0x800000170e0c7210 */ /* 0x000fd60007ffe0ff */
[----:B------:R-:W-:Y:S05]  /*02b0*/  @P1 BRA `(.L_x_19) ;  /* 0x0000000000a81947 */ /* 0x000fea0003800000 */
[----:B------:R-:W-:Y:S02]  /*02c0*/  LOP3.LUT R22, R12, 0xfffffff0, RZ, 0xc0, !PT ;  /* 0xfffffff00c167812 */ /* 0x000fe400078ec0ff */
[----:B------:R-:W-:Y:S02]  /*02d0*/  MOV R20, RZ ;  /* 0x000000ff00147202 */ /* 0x000fe40000000f00 */
[----:B------:R-:W-:Y:S01]  /*02e0*/  MOV R15, R23 ;  /* 0x00000017000f7202 */ /* 0x000fe20000000f00 */
[----:B------:R-:W-:-:S07]  /*02f0*/  IMAD.MOV R22, RZ, RZ, -R22 ;  /* 0x000000ffff167224 */ /* 0x000fce00078e0a16 */
.L_x_20:
[----:B------:R-:W0:Y:S02]  /*0300*/  LDC.64 R18, c[0x0][0x3c8] ;  /* 0x0000f200ff127b82 */ /* 0x000e240000000a00 */
[----:B0-----:R-:W-:-:S05]  /*0310*/  IMAD.WIDE R18, R15, 0x4, R18 ;  /* 0x000000040f127825 */ /* 0x001fca00078e0212 */
[----:B------:R-:W2:Y:S04]  /*0320*/  LDG.E R27, desc[UR4][R18.64] ;  /* 0x00000004121b7981 */ /* 0x000ea8000c1e1900 */
[----:B------:R-:W3:Y:S04]  /*0330*/  LDG.E R26, desc[UR4][R18.64+0x4] ;  /* 0x00000404121a7981 */ /* 0x000ee8000c1e1900 */
[----:B------:R-:W4:Y:S04]  /*0340*/  LDG.E R25, desc[UR4][R18.64+0x8] ;  /* 0x0000080412197981 */ /* 0x000f28000c1e1900 */
[----:B------:R-:W4:Y:S04]  /*0350*/  LDG.E R24, desc[UR4][R18.64+0xc] ;  /* 0x00000c0412187981 */ /* 0x000f28000c1e1900 */
[----:B------:R-:W4:Y:S01]  /*0360*/  LDG.E R29, desc[UR4][R18.64+0x38] ;  /* 0x00003804121d7981 */ /* 0x000f22000c1e1900 */
[----:B--2---:R-:W-:-:S03]  /*0370*/  FADD R27, R27, R20 ;  /* 0x000000141b1b7221 */ /* 0x004fc60000000000 */
[----:B------:R-:W2:Y:S01]  /*0380*/  LDG.E R20, desc[UR4][R18.64+0x10] ;  /* 0x0000100412147981 */ /* 0x000ea2000c1e1900 */
[----:B---3--:R-:W-:-:S04]  /*0390*/  FADD R26, R27, R26 ;  /* 0x0000001a1b1a7221 */ /* 0x008fc80000000000 */
[----:B----4-:R-:W-:Y:S02]  /*03a0*/  FADD R27, R26, R25 ;  /* 0x000000191a1b7221 */ /* 0x010fe40000000000 */
[----:B------:R-:W3:Y:S04]  /*03b0*/  LDG.E R25, desc[UR4][R18.64+0x14] ;  /* 0x0000140412197981 */ /* 0x000ee8000c1e1900 */
[----:B------:R-:W4:Y:S01]  /*03c0*/  LDG.E R26, desc[UR4][R18.64+0x18] ;  /* 0x00001804121a7981 */ /* 0x000f22000c1e1900 */
[----:B------:R-:W-:-:S03]  /*03d0*/  FADD R27, R27, R24 ;  /* 0x000000181b1b7221 */ /* 0x000fc60000000000 */
[----:B------:R-:W4:Y:S01]  /*03e0*/  LDG.E R24, desc[UR4][R18.64+0x1c] ;  /* 0x00001c0412187981 */ /* 0x000f22000c1e1900 */
[----:B--2---:R-:W-:-:S04]  /*03f0*/  FADD R20, R27, R20 ;  /* 0x000000141b147221 */ /* 0x004fc80000000000 */
[----:B---3--:R-:W-:Y:S02]  /*0400*/  FADD R25, R20, R25 ;  /* 0x0000001914197221 */ /* 0x008fe40000000000 */
[----:B------:R-:W2:Y:S02]  /*0410*/  LDG.E R20, desc[UR4][R18.64+0x20] ;  /* 0x0000200412147981 */ /* 0x000ea4000c1e1900 */
        /* <DEDUP_REMOVED lines=9> */
[----:B------:R-:W3:Y:S02]  /*04b0*/  LDG.E R25, desc[UR4][R18.64+0x34] ;  /* 0x0000340412197981 */ /* 0x000ee4000c1e1900 */
[----:B------:R-:W-:Y:S02]  /*04c0*/  FADD R27, R27, R24 ;  /* 0x000000181b1b7221 */ /* 0x000fe40000000000 */
[----:B------:R-:W4:Y:S01]  /*04d0*/  LDG.E R24, desc[UR4][R18.64+0x3c] ;  /* 0x00003c0412187981 */ /* 0x000f22000c1e1900 */
[----:B------:R-:W-:-:S04]  /*04e0*/  IADD3 R22, PT, PT, R22, 0x10, RZ ;  /* 0x0000001016167810 */ /* 0x000fc80007ffe0ff */
[----:B------:R-:W-:Y:S02]  /*04f0*/  ISETP.NE.AND P1, PT, R22, RZ, PT ;  /* 0x000000ff1600720c */ /* 0x000fe40003f25270 */
[----:B------:R-:W-:Y:S01]  /*0500*/  IADD3 R15, PT, PT, R15, 0x10, RZ ;  /* 0x000000100f0f7810 */ /* 0x000fe20007ffe0ff */
[----:B--2---:R-:W-:-:S04]  /*0510*/  FADD R20, R27, R20 ;  /* 0x000000141b147221 */ /* 0x004fc80000000000 */
[----:B---3--:R-:W-:-:S04]  /*0520*/  FADD R20, R20, R25 ;  /* 0x0000001914147221 */ /* 0x008fc80000000000 */
[----:B------:R-:W-:-:S04]  /*0530*/  FADD R20, R20, R29 ;  /* 0x0000001d14147221 */ /* 0x000fc80000000000 */
[----:B----4-:R-:W-:Y:S01]  /*0540*/  FADD R20, R20, R24 ;  /* 0x0000001814147221 */ /* 0x010fe20000000000 */
[----:B------:R-:W-:Y:S06]  /*0550*/  @P1 BRA `(.L_x_20) ;  /* 0xfffffffc00681947 */ /* 0x000fec000383ffff */
.L_x_19:
[----:B------:R-:W-:Y:S05]  /*0560*/  BSYNC.RECONVERGENT B1 ;  /* 0x0000000000017941 */ /* 0x000fea0003800200 */
.L_x_18:
[----:B------:R-:W-:-:S13]  /*0570*/  LOP3.LUT P1, R18, R12, 0xf, RZ, 0xc0, !PT ;  /* 0x0000000f0c127812 */ /* 0x000fda000782c0ff */
[----:B------:R-:W-:Y:S05]  /*0580*/  @!P1 BRA `(.L_x_17) ;  /* 0x0000000000d49947 */ /* 0x000fea0003800000 */
[----:B------:R-:W-:Y:S01]  /*0590*/  ISETP.GE.U32.AND P1, PT, R18, 0x8, PT ;  /* 0x000000081200780c */ /* 0x000fe20003f26070 */
[----:B------:R-:W-:Y:S01]  /*05a0*/  BSSY.RECONVERGENT B1, `(.L_x_21) ;  /* 0x0000017000017945 */ /* 0x000fe20003800200 */
[----:B------:R-:W-:-:S04]  /*05b0*/  LOP3.LUT R25, R12, 0x7, RZ, 0xc0, !PT ;  /* 0x000000070c197812 */ /* 0x000fc800078ec0ff */
[----:B------:R-:W-:-:S07]  /*05c0*/  ISETP.NE.AND P2, PT, R25, RZ, PT ;  /* 0x000000ff1900720c */ /* 0x000fce0003f45270 */
[----:B------:R-:W-:Y:S06]  /*05d0*/  @!P1 BRA `(.L_x_22) ;  /* 0x00000000004c9947 */ /* 0x000fec0003800000 */
        /* <DEDUP_REMOVED lines=11> */
[----:B------:R-:W3:Y:S02]  /*0690*/  LDG.E R24, desc[UR4][R18.64+0x14] ;  /* 0x0000140412187981 */ /* 0x000ee4000c1e1900 */
[----:B------:R-:W-:Y:S02]  /*06a0*/  FADD R27, R27, R22 ;  /* 0x000000161b1b7221 */ /* 0x000fe40000000000 */
[----:B------:R-:W4:Y:S01]  /*06b0*/  LDG.E R22, desc[UR4][R18.64+0x1c] ;  /* 0x00001c0412167981 */ /* 0x000f22000c1e1900 */
[----:B------:R-:W-:Y:S02]  /*06c0*/  VIADD R15, R15, 0x8 ;  /* 0x000000080f0f7836 */ /* 0x000fe40000000000 */
[----:B--2---:R-:W-:-:S04]  /*06d0*/  FADD R27, R27, R20 ;  /* 0x000000141b1b7221 */ /* 0x004fc80000000000 */
[----:B---3--:R-:W-:-:S04]  /*06e0*/  FADD R24, R27, R24 ;  /* 0x000000181b187221 */ /* 0x008fc80000000000 */
[----:B------:R-:W-:-:S04]  /*06f0*/  FADD R24, R24, R29 ;  /* 0x0000001d18187221 */ /* 0x000fc80000000000 */
[----:B----4-:R-:W-:-:S07]  /*0700*/  FADD R20, R24, R22 ;  /* 0x0000001618147221 */ /* 0x010fce0000000000 */
.L_x_22:
[----:B------:R-:W-:Y:S05]  /*0710*/  BSYNC.RECONVERGENT B1 ;  /* 0x0000000000017941 */ /* 0x000fea0003800200 */
.L_x_21:
        /* <DEDUP_REMOVED lines=11> */
[----:B------:R-:W4:Y:S01]  /*07d0*/  LDG.E R29, desc[UR4][R18.64+0xc] ;  /* 0x00000c04121d7981 */ /* 0x000f22000c1e1900 */
[----:B------:R-:W-:Y:S01]  /*07e0*/  IADD3 R15, PT, PT, R15, 0x4, RZ ;  /* 0x000000040f0f7810 */ /* 0x000fe20007ffe0ff */
[----:B--2---:R-:W-:-:S04]  /*07f0*/  FADD R25, R20, R25 ;  /* 0x0000001914197221 */ /* 0x004fc80000000000 */
[----:B---3--:R-:W-:-:S04]  /*0800*/  FADD R22, R25, R22 ;  /* 0x0000001619167221 */ /* 0x008fc80000000000 */
[----:B----4-:R-:W-:-:S04]  /*0810*/  FADD R22, R22, R27 ;  /* 0x0000001b16167221 */ /* 0x010fc80000000000 */
[----:B------:R-:W-:-:S07]  /*0820*/  FADD R20, R22, R29 ;  /* 0x0000001d16147221 */ /* 0x000fce0000000000 */
.L_x_24:
[----:B------:R-:W-:Y:S05]  /*0830*/  BSYNC.RECONVERGENT B1 ;  /* 0x0000000000017941 */ /* 0x000fea0003800200 */
.L_x_23:
[----:B------:R-:W-:Y:S05]  /*0840*/  @!P2 BRA `(.L_x_17) ;  /* 0x000000000024a947 */ /* 0x000fea0003800000 */
[----:B------:R-:W-:-:S07]  /*0850*/  IADD3 R12, PT, PT, -R12, RZ, RZ ;  /* 0x000000ff0c0c7210 */ /* 0x000fce0007ffe1ff */
.L_x_25:
[----:B------:R-:W0:Y:S02]  /*0860*/  LDC.64 R18, c[0x0][0x3c8] ;  /* 0x0000f200ff127b82 */ /* 0x000e240000000a00 */
[----:B0-----:R-:W-:-:S06]  /*0870*/  IMAD.WIDE R18, R15, 0x4, R18 ;  /* 0x000000040f127825 */ /* 0x001fcc00078e0212 */
[----:B------:R-:W2:Y:S01]  /*0880*/  LDG.E R19, desc[UR4][R18.64] ;  /* 0x0000000412137981 */ /* 0x000ea2000c1e1900 */
[----:B------:R-:W-:Y:S01]  /*0890*/  IADD3 R12, PT, PT, R12, 0x1, RZ ;  /* 0x000000010c0c7810 */ /* 0x000fe20007ffe0ff */
[----:B------:R-:W-:-:S03]  /*08a0*/  VIADD R15, R15, 0x1 ;  /* 0x000000010f0f7836 */ /* 0x000fc60000000000 */
[----:B------:R-:W-:Y:S01]  /*08b0*/  ISETP.NE.AND P1, PT, R12, RZ, PT ;  /* 0x000000ff0c00720c */ /* 0x000fe20003f25270 */
[----:B--2---:R-:W-:-:S12]  /*08c0*/  FADD R20, R19, R20 ;  /* 0x0000001413147221 */ /* 0x004fd80000000000 */
[----:B------:R-:W-:Y:S05]  /*08d0*/  @P1 BRA `(.L_x_25) ;  /* 0xfffffffc00e01947 */ /* 0x000fea000383ffff */
.L_x_17:
[----:B------:R-:W-:Y:S05]  /*08e0*/  BSYNC.RECONVERGENT B0 ;  /* 0x0000000000007941 */ /* 0x000fea0003800200 */
.L_x_16:
[----:B-----5:R-:W-:Y:S01]  /*08f0*/  SHF.R.U32.HI R12, RZ, 0x2, R17 ;  /* 0x00000002ff0c7819 */ /* 0x020fe20000011611 */
[----:B------:R-:W0:Y:S01]  /*0900*/  LDCU.64 UR8, c[0x0][0x3c8] ;  /* 0x00007900ff0877ac */ /* 0x000e220008000a00 */
[----:B------:R-:W-:Y:S02]  /*0910*/  BSSY.RECONVERGENT B0, `(.L_x_26) ;  /* 0x0000030000007945 */ /* 0x000fe40003800200 */
[----:B------:R-:W-:Y:S02]  /*0920*/  LOP3.LUT R15, R12, R17, RZ, 0x3c, !PT ;  /* 0x000000110c0f7212 */ /* 0x000fe400078e3cff */
[----:B------:R-:W-:Y:S02]  /*0930*/  SHF.L.U32 R12, R5, 0x4, RZ ;  /* 0x00000004050c7819 */ /* 0x000fe400000006ff */
[----:B------:R-:W-:-:S04]  /*0940*/  SHF.L.U32 R17, R15, 0x1, RZ ;  /* 0x000000010f117819 */ /* 0x000fc800000006ff */
[----:B------:R-:W-:Y:S02]  /*0950*/  LOP3.LUT R18, R5, R12, R17, 0x96, !PT ;  /* 0x0000000c05127212 */ /* 0x000fe400078e9611 */
[----:B------:R-:W-:Y:S02]  /*0960*/  IADD3 R12, PT, PT, R16, 0x587c5, RZ ;  /* 0x000587c5100c7810 */ /* 0x000fe40007ffe0ff */
[----:B------:R-:W-:Y:S01]  /*0970*/  LOP3.LUT R15, R18, R15, RZ, 0x3c, !PT ;  /* 0x0000000f120f7212 */ /* 0x000fe200078e3cff */
[----:B------:R-:W-:Y:S06]  /*0980*/  @P0 BRA `(.L_x_27) ;  /* 0x0000000000a00947 */ /* 0x000fec0003800000 */
[----:B------:R-:W1:Y:S01]  /*0990*/  LDCU.64 UR6, c[0x0][0x3c8] ;  /* 0x00007900ff0677ac */ /* 0x000e620008000a00 */
[----:B------:R-:W-:-:S03]  /*09a0*/  IMAD.WIDE R16, R23, 0x4, RZ ;  /* 0x0000000417107825 */ /* 0x000fc600078e02ff */
[----:B-1----:R-:W-:-:S04]  /*09b0*/  IADD3 R18, P0, PT, R16, UR6, RZ ;  /* 0x0000000610127c10 */ /* 0x002fc8000ff1e0ff */
[----:B------:R-:W-:-:S05]  /*09c0*/  IADD3.X R19, PT, PT, R17, UR7, RZ, P0, !PT ;  /* 0x0000000711137c10 */ /* 0x000fca00087fe4ff */
[----:B------:R-:W2:Y:S01]  /*09d0*/  LDG.E R18, desc[UR4][R18.64] ;  /* 0x0000000412127981 */ /* 0x000ea2000c1e1900 */
[----:B------:R-:W-:Y:S02]  /*09e0*/  IMAD.IADD R22, R15, 0x1, R12 ;  /* 0x000000010f167824 */ /* 0x000fe400078e020c */
[----:B------:R-:W-:Y:S01]  /*09f0*/  HFMA2 R25, -RZ, RZ, 0.1171875, 0 ;  /* 0x2f800000ff197431 */ /* 0x000fe200000001ff */
[----:B------:R-:W-:Y:S02]  /*0a00*/  BSSY.RELIABLE B1, `(.L_x_28) ;  /* 0x0000015000017945 */ /* 0x000fe40003800100 */
[----:B------:R-:W-:-:S05]  /*0a10*/  I2FP.F32.U32 R22, R22 ;  /* 0x0000001600167245 */ /* 0x000fca0000201000 */
[----:B------:R-:W-:-:S04]  /*0a20*/  FFMA R25, R22, R25, 1.1641532182693481445e-10 ;  /* 0x2f00000016197423 */ /* 0x000fc80000000019 */
[----:B------:R-:W-:Y:S01]  /*0a30*/  FMUL R20, R25, R20 ;  /* 0x0000001419147220 */ /* 0x000fe20000400000 */
[----:B--2---:R-:W-:-:S05]  /*0a40*/  FADD R25, RZ, R18 ;  /* 0x00000012ff197221 */ /* 0x004fca0000000000 */
[----:B------:R-:W-:-:S13]  /*0a50*/  FSETP.GE.AND P0, PT, R25, R20, PT ;  /* 0x000000141900720b */ /* 0x000fda0003f06000 */
[----:B------:R-:W-:Y:S05]  /*0a60*/  @P0 BRA `(.L_x_29) ;  /* 0x0000000000380947 */ /* 0x000fea0003800000 */
[----:B------:R-:W-:Y:S01]  /*0a70*/  BSSY.RELIABLE B2, `(.L_x_29) ;  /* 0x000000d000027945 */ /* 0x000fe20003800100 */
.L_x_30:
[----:B------:R-:W-:-:S04]  /*0a80*/  IADD3 R23, PT, PT, R23, 0x1, RZ ;  /* 0x0000000117177810 */ /* 0x000fc80007ffe0ff */
[----:B------:R-:W-:-:S13]  /*0a90*/  ISETP.NE.AND P0, PT, R23, R14, PT ;  /* 0x0000000e1700720c */ /* 0x000fda0003f05270 */
[----:B------:R-:W-:Y:S05]  /*0aa0*/  @!P0 BREAK.RELIABLE B2 ;  /* 0x0000000000028942 */ /* 0x000fea0003800100 */
[----:B------:R-:W-:Y:S05]  /*0ab0*/  @!P0 BREAK.RELIABLE B1 ;  /* 0x0000000000018942 */ /* 0x000fea0003800100 */
[----:B------:R-:W-:Y:S05]  /*0ac0*/  @!P0 BRA `(.L_x_27) ;  /* 0x0000000000508947 */ /* 0x000fea0003800000 */
[----:B------:R-:W-:-:S03]  /*0ad0*/  IMAD.WIDE R16, R23, 0x4, RZ ;  /* 0x0000000417107825 */ /* 0x000fc600078e02ff */
[----:B0-----:R-:W-:-:S04]  /*0ae0*/  IADD3 R18, P0, PT, R16, UR8, RZ ;  /* 0x0000000810127c10 */ /* 0x001fc8000ff1e0ff */
[----:B------:R-:W-:-:S05]  /*0af0*/  IADD3.X R19, PT, PT, R17, UR9, RZ, P0, !PT ;  /* 0x0000000911137c10 */ /* 0x000fca00087fe4ff */
[----:B------:R-:W2:Y:S02]  /*0b00*/  LDG.E R18, desc[UR4][R18.64] ;  /* 0x0000000412127981 */ /* 0x000ea4000c1e1900 */
[----:B--2---:R-:W-:-:S05]  /*0b10*/  FADD R25, R18, R25 ;  /* 0x0000001912197221 */ /* 0x004fca0000000000 */
[----:B------:R-:W-:-:S13]  /*0b20*/  FSETP.GE.AND P0, PT, R25, R20, PT ;  /* 0x000000141900720b */ /* 0x000fda0003f06000 */
[----:B------:R-:W-:Y:S05]  /*0b30*/  @!P0 BRA `(.L_x_30) ;  /* 0xfffffffc00d08947 */ /* 0x000fea000383ffff */
[----:B------:R-:W-:Y:S05]  /*0b40*/  BSYNC.RELIABLE B2 ;  /* 0x0000000000027941 */ /* 0x000fea0003800100 */
.L_x_29:
[----:B0-----:R-:W-:Y:S05]  /*0b50*/  BSYNC.RELIABLE B1 ;  /* 0x0000000000017941 */ /* 0x001fea0003800100 */
.L_x_28:
[----:B------:R-:W0:Y:S01]  /*0b60*/  LDCU.64 UR6, c[0x0][0x3b0] ;  /* 0x00007600ff0677ac */ /* 0x000e220008000a00 */
[----:B------:R-:W1:Y:S01]  /*0b70*/  LDC.64 R18, c[0x0][0x3e0] ;  /* 0x0000f800ff127b82 */ /* 0x000e620000000a00 */
[----:B0-----:R-:W-:-:S04]  /*0b80*/  IADD3 R22, P0, PT, R16, UR6, RZ ;  /* 0x0000000610167c10 */ /* 0x001fc8000ff1e0ff */
[----:B------:R-:W-:-:S03]  /*0b90*/  IADD3.X R23, PT, PT, R17, UR7, RZ, P0, !PT ;  /* 0x0000000711177c10 */ /* 0x000fc600087fe4ff */
[----:B------:R-:W0:Y:S03]  /*0ba0*/  LDC.64 R16, c[0x0][0x3d8] ;  /* 0x0000f600ff107b82 */ /* 0x000e260000000a00 */
[----:B------:R-:W2:Y:S01]  /*0bb0*/  LDG.E R23, desc[UR4][R22.64] ;  /* 0x0000000416177981 */ /* 0x000ea2000c1e1900 */
[----:B-1----:R-:W-:Y:S01]  /*0bc0*/  IMAD.WIDE R18, R13, 0x4, R18 ;  /* 0x000000040d127825 */ /* 0x002fe200078e0212 */
[----:B------:R-:W-:-:S03]  /*0bd0*/  MOV R13, 0x1 ;  /* 0x00000001000d7802 */ /* 0x000fc60000000f00 */
[----:B0-----:R-:W-:-:S05]  /*0be0*/  IMAD.WIDE R16, R0, 0x4, R16 ;  /* 0x0000000400107825 */ /* 0x001fca00078e0210 */
[----:B--2---:R1:W-:Y:S04]  /*0bf0*/  STG.E desc[UR4][R16.64], R23 ;  /* 0x0000001710007986 */ /* 0x0043e8000c101904 */
[----:B------:R1:W-:Y:S02]  /*0c00*/  REDG.E.ADD.STRONG.GPU desc[UR4][R18.64], R13 ;  /* 0x0000000d1200798e */ /* 0x0003e4000c12e104 */
.L_x_27:
[----:B0-----:R-:W-:Y:S05]  /*0c10*/  BSYNC.RECONVERGENT B0 ;  /* 0x0000000000007941 */ /* 0x001fea0003800200 */
.L_x_26:
[----:B------:R-:W-:Y:S05]  /*0c20*/  WARPSYNC.ALL ;  /* 0x0000000000007948 */ /* 0x000fea0003800000 */
[----:B-1----:R-:W-:Y:S01]  /*0c30*/  IMAD.MOV.U32 R13, RZ, RZ, R6 ;  /* 0x000000ffff0d7224 */ /* 0x002fe200078e0006 */
[----:B------:R-:W-:Y:S01]  /*0c40*/  MOV R6, R7 ;  /* 0x0000000700067202 */ /* 0x000fe20000000f00 */
[----:B------:R-:W-:Y:S01]  /*0c50*/  STG.E.64 desc[UR4][R10.64+0x18], R2 ;  /* 0x000018020a007986 */ /* 0x000fe2000c101b04 */
[----:B------:R-:W-:Y:S02]  /*0c60*/  MOV R7, R4 ;  /* 0x0000000400077202 */ /* 0x000fe40000000f00 */
[----:B------:R-:W-:Y:S01]  /*0c70*/  MOV R14, R5 ;  /* 0x00000005000e7202 */ /* 0x000fe20000000f00 */
[----:B------:R-:W-:Y:S04]  /*0c80*/  STG.E.64 desc[UR4][R10.64+0x28], R8 ;  /* 0x000028080a007986 */ /* 0x000fe8000c101b04 */
[----:B------:R-:W-:Y:S04]  /*0c90*/  STG.E desc[UR4][R10.64+0x20], R21 ;  /* 0x000020150a007986 */ /* 0x000fe8000c101904 */
[----:B------:R-:W-:Y:S04]  /*0ca0*/  STG.E.64 desc[UR4][R10.64], R12 ;  /* 0x0000000c0a007986 */ /* 0x000fe8000c101b04 */
[----:B------:R-:W-:Y:S04]  /*0cb0*/  STG.E.64 desc[UR4][R10.64+0x8], R6 ;  /* 0x000008060a007986 */ /* 0x000fe8000c101b04 */
[----:B------:R-:W-:Y:S01]  /*0cc0*/  STG.E.64 desc[UR4][R10.64+0x10], R14 ;  /* 0x0000100e0a007986 */ /* 0x000fe2000c101b04 */
[----:B------:R-:W-:Y:S05]  /*0cd0*/  EXIT ;  /* 0x000000000000794d */ /* 0x000fea0003800000 */
.L_x_31:
        /* <DEDUP_REMOVED lines=10> */
.L_x_71:


//--------------------- .text._Z28multi_hop_aggregation_kernelPKii9GraphDataS0_iPiS2_S2_P17curandStateXORWOW --------------------------
	.section	.text._Z28multi_hop_aggregation_kernelPKii9GraphDataS0_iPiS2_S2_P17curandStateXORWOW,"ax",@progbits
	.align	128
        .global         _Z28multi_hop_aggregation_kernelPKii9GraphDataS0_iPiS2_S2_P17curandStateXORWOW
        .type           _Z28multi_hop_aggregation_kernelPKii9GraphDataS0_iPiS2_S2_P17curandStateXORWOW,@function
        .size           _Z28multi_hop_aggregation_kernelPKii9GraphDataS0_iPiS2_S2_P17curandStateXORWOW,(.L_x_72 - _Z28multi_hop_aggregation_kernelPKii9GraphDataS0_iPiS2_S2_P17curandStateXORWOW)
        .other          _Z28multi_hop_aggregation_kernelPKii9GraphDataS0_iPiS2_S2_P17curandStateXORWOW,@"STO_CUDA_ENTRY STV_DEFAULT"
_Z28multi_hop_aggregation_kernelPKii9GraphDataS0_iPiS2_S2_P17curandStateXORWOW:
.text._Z28multi_hop_aggregation_kernelPKii9GraphDataS0_iPiS2_S2_P17curandStateXORWOW:
        /* <DEDUP_REMOVED lines=13> */
[----:B------:R-:W-:-:S06]  /*00d0*/  LOP3.LUT R2, R2, 0xfffffc00, RZ, 0xc0, !PT ;  /* 0xfffffc0002027812 */ /* 0x000fcc00078ec0ff */
[----:B------:R-:W2:Y:S01]  /*00e0*/  LDC R15, c[0x0][0x3d0] ;  /* 0x0000f400ff0f7b82 */ /* 0x000ea20000000800 */
[----:B0-----:R-:W-:-:S05]  /*00f0*/  IMAD.WIDE R4, R0, 0x4, R4 ;  /* 0x0000000400047825 */ /* 0x001fca00078e0204 */
[----:B-1----:R-:W3:Y:S01]  /*0100*/  LDG.E R3, desc[UR6][R4.64] ;  /* 0x0000000604037981 */ /* 0x002ee2000c1e1900 */
[----:B------:R-:W-:Y:S01]  /*0110*/  IMAD.IADD R2, R9, 0x1, -R2 ;  /* 0x0000000109027824 */ /* 0x000fe200078e0a02 */
[----:B--2---:R-:W-:-:S04]  /*0120*/  ISETP.GE.AND P1, PT, R15, 0x1, PT ;  /* 0x000000010f00780c */ /* 0x004fc80003f26270 */
[----:B------:R-:W-:-:S13]  /*0130*/  ISETP.NE.AND P0, PT, R2, RZ, PT ;  /* 0x000000ff0200720c */ /* 0x000fda0003f05270 */
[----:B------:R-:W3:Y:S01]  /*0140*/  @!P0 LDC R11, c[0x0][0x3c0] ;  /* 0x0000f000ff0b8b82 */ /* 0x000ee20000000800 */
[----:B------:R-:W-:-:S07]  /*0150*/  @!P0 IMAD.MOV.U32 R13, RZ, RZ, 0x1 ;  /* 0x00000001ff0d8424 */ /* 0x000fce00078e00ff */
[----:B------:R-:W0:Y:S01]  /*0160*/  @!P0 LDC.64 R6, c[0x0][0x3e8] ;  /* 0x0000fa00ff068b82 */ /* 0x000e220000000a00 */
[----:B---3--:R-:W-:-:S04]  /*0170*/  @!P0 IMAD R11, R0, R11, R3 ;  /* 0x0000000b000b8224 */ /* 0x008fc800078e0203 */
[----:B0-----:R-:W-:-:S05]  /*0180*/  @!P0 IMAD.WIDE R6, R11, 0x4, R6 ;  /* 0x000000040b068825 */ /* 0x001fca00078e0206 */
[----:B------:R0:W-:Y:S01]  /*0190*/  @!P0 STG.E desc[UR6][R6.64], R13 ;  /* 0x0000000d06008986 */ /* 0x0001e2000c101906 */
[----:B------:R-:W-:Y:S05]  /*01a0*/  @!P1 EXIT ;  /* 0x000000000000994d */ /* 0x000fea0003800000 */
[----:B------:R-:W1:Y:S01]  /*01b0*/  LDC.64 R24, c[0x0][0x3f0] ;  /* 0x0000fc00ff187b82 */ /* 0x000e620000000a00 */
[----:B------:R-:W-:Y:S01]  /*01c0*/  ISETP.NE.AND P0, PT, R15, 0x1, PT ;  /* 0x000000010f00780c */ /* 0x000fe20003f05270 */
[----:B------:R-:W-:Y:S02]  /*01d0*/  IMAD R4, R0, R15, RZ ;  /* 0x0000000f00047224 */ /* 0x000fe400078e02ff */
[----:B------:R-:W-:Y:S02]  /*01e0*/  HFMA2 R5, -RZ, RZ, 0, 0 ;  /* 0x00000000ff057431 */ /* 0x000fe400000001ff */
[----:B0-----:R-:W-:Y:S02]  /*01f0*/  IMAD.SHL.U32 R7, R4, 0x400, RZ ;  /* 0x0000040004077824 */ /* 0x001fe400078e00ff */
[----:B-1----:R-:W-:-:S06]  /*0200*/  IMAD.WIDE R24, R9, 0x30, R24 ;  /* 0x0000003009187825 */ /* 0x002fcc00078e0218 */
[----:B------:R-:W-:Y:S05]  /*0210*/  @!P0 BRA `(.L_x_32) ;  /* 0x0000000800648947 */ /* 0x000fea0003800000 */
[----:B------:R-:W0:Y:S01]  /*0220*/  LDCU.64 UR4, c[0x0][0x3c8] ;  /* 0x00007900ff0477ac */ /* 0x000e220008000a00 */
[----:B------:R-:W-:Y:S01]  /*0230*/  LOP3.LUT R5, R15, 0x7ffffffe, RZ, 0xc0, !PT ;  /* 0x7ffffffe0f057812 */ /* 0x000fe200078ec0ff */
[----:B------:R-:W-:Y:S01]  /*0240*/  IMAD.IADD R6, R2, 0x1, R7 ;  /* 0x0000000102067824 */ /* 0x000fe200078e0207 */
[----:B------:R-:W-:Y:S01]  /*0250*/  MOV R7, R4 ;  /* 0x0000000400077202 */ /* 0x000fe20000000f00 */
[----:B------:R-:W1:Y:S02]  /*0260*/  LDCU UR10, c[0x0][0x3c0] ;  /* 0x00007800ff0a77ac */ /* 0x000e640008000800 */
[----:B------:R-:W-:Y:S01]  /*0270*/  IMAD.MOV R8, RZ, RZ, -R5 ;  /* 0x000000ffff087224 */ /* 0x000fe200078e0a05 */
[----:B------:R-:W2:Y:S01]  /*0280*/  LDCU.64 UR8, c[0x0][0x3e0] ;  /* 0x00007c00ff0877ac */ /* 0x000ea20008000a00 */
[----:B0-----:R-:W-:-:S04]  /*0290*/  UIADD3 UR4, UP0, UPT, UR4, 0x4, URZ ;  /* 0x0000000404047890 */ /* 0x001fc8000ff1e0ff */
[----:B------:R-:W-:Y:S02]  /*02a0*/  UIADD3.X UR5, UPT, UPT, URZ, UR5, URZ, UP0, !UPT ;  /* 0x00000005ff057290 */ /* 0x000fe400087fe4ff */
[----:B------:R-:W-:Y:S01]  /*02b0*/  IMAD.U32 R22, RZ, RZ, UR4 ;  /* 0x00000004ff167e24 */ /* 0x000fe2000f8e00ff */
[----:B------:R-:W-:-:S03]  /*02c0*/  UMOV UR4, URZ ;  /* 0x000000ff00047c82 */ /* 0x000fc60008000000 */
[----:B-12---:R-:W-:-:S07]  /*02d0*/  MOV R23, UR5 ;  /* 0x0000000500177c02 */ /* 0x006fce0008000f00 */
.L_x_42:
[----:B-1----:R-:W2:Y:S01]  /*02e0*/  LDG.E R9, desc[UR6][R22.64+-0x4] ;  /* 0xfffffc0616097981 */ /* 0x002ea2000c1e1900 */
[----:B0-----:R-:W0:Y:S01]  /*02f0*/  LDC.64 R26, c[0x0][0x3d8] ;  /* 0x0000f600ff1a7b82 */ /* 0x001e220000000a00 */
[----:B------:R-:W-:Y:S01]  /*0300*/  BSSY.RECONVERGENT B0, `(.L_x_33) ;  /* 0x0000040000007945 */ /* 0x000fe20003800200 */
[----:B--2---:R-:W-:Y:S01]  /*0310*/  ISETP.GE.AND P0, PT, R2, R9, PT ;  /* 0x000000090200720c */ /* 0x004fe20003f06270 */
[----:B------:R-:W-:-:S04]  /*0320*/  VIADD R9, R6, 0xfffffc00 ;  /* 0xfffffc0006097836 */ /* 0x000fc80000000000 */
[----:B0-----:R-:W-:-:S08]  /*0330*/  IMAD.WIDE R26, R9, 0x4, R26 ;  /* 0x00000004091a7825 */ /* 0x001fd000078e021a */
[----:B------:R-:W-:Y:S05]  /*0340*/  @P0 BRA `(.L_x_34) ;  /* 0x0000000000ec0947 */ /* 0x000fea0003800000 */
[----:B------:R-:W-:Y:S01]  /*0350*/  UISETP.NE.AND UP0, UPT, UR4, URZ, UPT ;  /* 0x000000ff0400728c */ /* 0x000fe2000bf05270 */
[----:B------:R-:W-:-:S08]  /*0360*/  IMAD.MOV.U32 R9, RZ, RZ, R3 ;  /* 0x000000ffff097224 */ /* 0x000fd000078e0003 */
[----:B------:R-:W-:Y:S05]  /*0370*/  BRA.U !UP0, `(.L_x_35) ;  /* 0x0000000108047547 */ /* 0x000fea000b800000 */
[----:B------:R0:W5:Y:S02]  /*0380*/  LDG.E R9, desc[UR6][R26.64] ;  /* 0x000000061a097981 */ /* 0x000164000c1e1900 */
.L_x_35:
[----:B-----5:R-:W-:-:S13]  /*0390*/  ISETP.NE.AND P0, PT, R9, -0x1, PT ;  /* 0xffffffff0900780c */ /* 0x020fda0003f05270 */
[----:B------:R-:W-:Y:S05]  /*03a0*/  @!P0 BRA `(.L_x_34) ;  /* 0x0000000000d48947 */ /* 0x000fea0003800000 */
[----:B------:R-:W1:Y:S01]  /*03b0*/  LDC.64 R12, c[0x0][0x3b8] ;  /* 0x0000ee00ff0c7b82 */ /* 0x000e620000000a00 */
[----:B------:R-:W2:Y:S04]  /*03c0*/  LDG.E.64 R16, desc[UR6][R24.64] ;  /* 0x0000000618107981 */ /* 0x000ea8000c1e1b00 */
[----:B------:R-:W3:Y:S01]  /*03d0*/  LDG.E.64 R10, desc[UR6][R24.64+0x10] ;  /* 0x00001006180a7981 */ /* 0x000ee2000c1e1b00 */
[----:B-1----:R-:W-:-:S05]  /*03e0*/  IMAD.WIDE R12, R9, 0x4, R12 ;  /* 0x00000004090c7825 */ /* 0x002fca00078e020c */
[----:B------:R-:W4:Y:S04]  /*03f0*/  LDG.E R9, desc[UR6][R12.64] ;  /* 0x000000060c097981 */ /* 0x000f28000c1e1900 */
[----:B------:R1:W4:Y:S02]  /*0400*/  LDG.E R20, desc[UR6][R12.64+0x4] ;  /* 0x000004060c147981 */ /* 0x000324000c1e1900 */
[----:B-1----:R-:W1:Y:S01]  /*0410*/  LDC.64 R12, c[0x0][0x3b0] ;  /* 0x0000ec00ff0c7b82 */ /* 0x002e620000000a00 */
[----:B--2---:R-:W-:Y:S01]  /*0420*/  SHF.R.U32.HI R14, RZ, 0x2, R17 ;  /* 0x00000002ff0e7819 */ /* 0x004fe20000011611 */
[----:B------:R-:W-:-:S03]  /*0430*/  VIADD R16, R16, 0x587c5 ;  /* 0x000587c510107836 */ /* 0x000fc60000000000 */
[----:B------:R-:W-:Y:S01]  /*0440*/  LOP3.LUT R14, R14, R17, RZ, 0x3c, !PT ;  /* 0x000000110e0e7212 */ /* 0x000fe200078e3cff */
[----:B------:R-:W-:Y:S01]  /*0450*/  IMAD.MOV.U32 R17, RZ, RZ, 0x2f800000 ;  /* 0x2f800000ff117424 */ /* 0x000fe200078e00ff */
[----:B---3--:R-:W-:-:S03]  /*0460*/  SHF.L.U32 R18, R11, 0x4, RZ ;  /* 0x000000040b127819 */ /* 0x008fc600000006ff */
[----:B------:R-:W-:-:S05]  /*0470*/  IMAD.SHL.U32 R15, R14, 0x2, RZ ;  /* 0x000000020e0f7824 */ /* 0x000fca00078e00ff */
[----:B------:R-:W-:Y:S02]  /*0480*/  LOP3.LUT R15, R11, R18, R15, 0x96, !PT ;  /* 0x000000120b0f7212 */ /* 0x000fe400078e960f */
[----:B------:R-:W2:Y:S02]  /*0490*/  LDC.64 R18, c[0x0][0x3e8] ;  /* 0x0000fa00ff127b82 */ /* 0x000ea40000000a00 */
[----:B------:R-:W-:-:S04]  /*04a0*/  LOP3.LUT R21, R15, R14, RZ, 0x3c, !PT ;  /* 0x0000000e0f157212 */ /* 0x000fc800078e3cff */
[----:B------:R-:W-:-:S04]  /*04b0*/  IADD3 R14, PT, PT, R21, R16, RZ ;  /* 0x00000010150e7210 */ /* 0x000fc80007ffe0ff */
[----:B------:R-:W-:-:S05]  /*04c0*/  I2FP.F32.U32 R14, R14 ;  /* 0x0000000e000e7245 */ /* 0x000fca0000201000 */
[----:B------:R-:W-:Y:S01]  /*04d0*/  FFMA R14, R14, R17, 1.1641532182693481445e-10 ;  /* 0x2f0000000e0e7423 */ /* 0x000fe20000000011 */
[----:B----4-:R-:W-:-:S05]  /*04e0*/  IMAD.IADD R20, R20, 0x1, -R9 ;  /* 0x0000000114147824 */ /* 0x010fca00078e0a09 */
[----:B------:R-:W-:-:S05]  /*04f0*/  I2FP.F32.S32 R15, R20 ;  /* 0x00000014000f7245 */ /* 0x000fca0000201400 */
[----:B------:R-:W-:-:S06]  /*0500*/  FMUL R14, R14, R15 ;  /* 0x0000000f0e0e7220 */ /* 0x000fcc0000400000 */
[----:B------:R-:W3:Y:S02]  /*0510*/  F2I.TRUNC.NTZ R14, R14 ;  /* 0x0000000e000e7305 */ /* 0x000ee4000020f100 */
[----:B---3--:R-:W-:Y:S02]  /*0520*/  IADD3 R29, PT, PT, R9, R14, RZ ;  /* 0x0000000e091d7210 */ /* 0x008fe40007ffe0ff */
[----:B------:R3:W5:Y:S03]  /*0530*/  LDG.E.64 R14, desc[UR6][R24.64+0x18] ;  /* 0x00001806180e7981 */ /* 0x000766000c1e1b00 */
[----:B-1----:R-:W-:Y:S02]  /*0540*/  IMAD.WIDE R28, R29, 0x4, R12 ;  /* 0x000000041d1c7825 */ /* 0x002fe400078e020c */
[----:B------:R3:W5:Y:S04]  /*0550*/  LDG.E.64 R12, desc[UR6][R24.64+0x8] ;  /* 0x00000806180c7981 */ /* 0x000768000c1e1b00 */
[----:B------:R-:W4:Y:S04]  /*0560*/  LDG.E R20, desc[UR6][R28.64] ;  /* 0x000000061c147981 */ /* 0x000f28000c1e1900 */
[----:B------:R3:W5:Y:S01]  /*0570*/  LDG.E.64 R28, desc[UR6][R24.64+0x28] ;  /* 0x00002806181c7981 */ /* 0x000762000c1e1b00 */
[----:B----4-:R-:W-:-:S04]  /*0580*/  IMAD R9, R0, UR10, R20 ;  /* 0x0000000a00097c24 */ /* 0x010fc8000f8e0214 */
[----:B--2---:R-:W-:-:S05]  /*0590*/  IMAD.WIDE R18, R9, 0x4, R18 ;  /* 0x0000000409127825 */ /* 0x004fca00078e0212 */
[----:B------:R-:W2:Y:S01]  /*05a0*/  LDG.E R9, desc[UR6][R18.64] ;  /* 0x0000000612097981 */ /* 0x000ea2000c1e1900 */
[----:B------:R-:W-:Y:S01]  /*05b0*/  BSSY.RECONVERGENT B1, `(.L_x_36) ;  /* 0x000000a000017945 */ /* 0x000fe20003800200 */
[----:B--2---:R-:W-:Y:S02]  /*05c0*/  ISETP.NE.AND P0, PT, R9, RZ, PT ;  /* 0x000000ff0900720c */ /* 0x004fe40003f05270 */
[----:B------:R3:W5:Y:S11]  /*05d0*/  LDG.E R9, desc[UR6][R24.64+0x20] ;  /* 0x0000200618097981 */ /* 0x000776000c1e1900 */
[----:B---3--:R-:W-:Y:S05]  /*05e0*/  @P0 BRA `(.L_x_37) ;  /* 0x0000000000180947 */ /* 0x008fea0003800000 */
[----:B------:R-:W-:Y:S01]  /*05f0*/  IMAD.MOV.U32 R17, RZ, RZ, 0x1 ;  /* 0x00000001ff117424 */ /* 0x000fe200078e00ff */
[----:B------:R-:W-:Y:S04]  /*0600*/  STG.E desc[UR6][R26.64+0x1000], R20 ;  /* 0x001000141a007986 */ /* 0x000fe8000c101906 */
[----:B------:R1:W-:Y:S02]  /*0610*/  STG.E desc[UR6][R18.64], R17 ;  /* 0x0000001112007986 */ /* 0x0003e4000c101906 */
[----:B-1----:R-:W1:Y:S02]  /*0620*/  LDC.64 R18, c[0x0][0x3e0] ;  /* 0x0000f800ff127b82 */ /* 0x002e640000000a00 */
[----:B-1----:R-:W-:-:S05]  /*0630*/  IMAD.WIDE R18, R7, 0x4, R18 ;  /* 0x0000000407127825 */ /* 0x002fca00078e0212 */
[----:B------:R1:W-:Y:S02]  /*0640*/  REDG.E.ADD.STRONG.GPU desc[UR6][R18.64], R17 ;  /* 0x000000111200798e */ /* 0x0003e4000c12e106 */
.L_x_37:
[----:B------:R-:W-:Y:S05]  /*0650*/  BSYNC.RECONVERGENT B1 ;  /* 0x0000000000017941 */ /* 0x000fea0003800200 */
.L_x_36:
[----:B-1----:R-:W-:Y:S01]  /*0660*/  IMAD.MOV.U32 R19, RZ, RZ, R10 ;  /* 0x000000ffff137224 */ /* 0x002fe200078e000a */
[----:B-----5:R-:W-:Y:S01]  /*0670*/  MOV R17, R12 ;  /* 0x0000000c00117202 */ /* 0x020fe20000000f00 */
[----:B------:R-:W-:Y:S01]  /*0680*/  IMAD.MOV.U32 R18, RZ, RZ, R13 ;  /* 0x000000ffff127224 */ /* 0x000fe200078e000d */
[----:B------:R1:W-:Y:S01]  /*0690*/  STG.E.64 desc[UR6][R24.64+0x18], R14 ;  /* 0x0000180e18007986 */ /* 0x0003e2000c101b06 */
[----:B------:R-:W-:-:S03]  /*06a0*/  IMAD.MOV.U32 R20, RZ, RZ, R11 ;  /* 0x000000ffff147224 */ /* 0x000fc600078e000b */
[----:B------:R1:W-:Y:S04]  /*06b0*/  STG.E.64 desc[UR6][R24.64], R16 ;  /* 0x0000001018007986 */ /* 0x0003e8000c101b06 */
[----:B------:R1:W-:Y:S04]  /*06c0*/  STG.E.64 desc[UR6][R24.64+0x8], R18 ;  /* 0x0000081218007986 */ /* 0x0003e8000c101b06 */
[----:B------:R1:W-:Y:S04]  /*06d0*/  STG.E.64 desc[UR6][R24.64+0x10], R20 ;  /* 0x0000101418007986 */ /* 0x0003e8000c101b06 */
[----:B------:R1:W-:Y:S04]  /*06e0*/  STG.E.64 desc[UR6][R24.64+0x28], R28 ;  /* 0x0000281c18007986 */ /* 0x0003e8000c101b06 */
[----:B------:R1:W-:Y:S02]  /*06f0*/  STG.E desc[UR6][R24.64+0x20], R9 ;  /* 0x0000200918007986 */ /* 0x0003e4000c101906 */
.L_x_34:
[----:B------:R-:W-:Y:S05]  /*0700*/  BSYNC.RECONVERGENT B0 ;  /* 0x0000000000007941 */ /* 0x000fea0003800200 */
.L_x_33:
[----:B------:R-:W-:Y:S06]  /*0710*/  BAR.SYNC.DEFER_BLOCKING 0x0 ;  /* 0x0000000000007b1d */ /* 0x000fec0000010000 */
[----:B-1----:R-:W2:Y:S01]  /*0720*/  LDG.E R9, desc[UR6][R22.64] ;  /* 0x0000000616097981 */ /* 0x002ea2000c1e1900 */
[----:B------:R-:W-:Y:S01]  /*0730*/  BSSY.RECONVERGENT B0, `(.L_x_38) ;  /* 0x000003e000007945 */ /* 0x000fe20003800200 */
[----:B--2---:R-:W-:-:S13]  /*0740*/  ISETP.GE.AND P0, PT, R2, R9, PT ;  /* 0x000000090200720c */ /* 0x004fda0003f06270 */
[----:B------:R-:W-:Y:S05]  /*0750*/  @P0 BRA `(.L_x_39) ;  /* 0x0000000000ec0947 */ /* 0x000fea0003800000 */
[----:B------:R-:W2:Y:S02]  /*0760*/  LDG.E R9, desc[UR6][R26.64+0x1000] ;  /* 0x001000061a097981 */ /* 0x000ea4000c1e1900 */
[----:B--2---:R-:W-:-:S13]  /*0770*/  ISETP.NE.AND P0, PT, R9, -0x1, PT ;  /* 0xffffffff0900780c */ /* 0x004fda0003f05270 */
        /* <DEDUP_REMOVED lines=37> */
[----:B------:R-:W-:Y:S01]  /*09d0*/  USHF.R.S32.HI UR5, URZ, 0x1f, UR4 ;  /* 0x0000001fff057899 */ /* 0x000fe20008011404 */
[----:B------:R1:W-:Y:S01]  /*09e0*/  STG.E desc[UR6][R26.64+0x2000], R17 ;  /* 0x002000111a007986 */ /* 0x0003e2000c101906 */
[----:B------:R-:W-:-:S05]  /*09f0*/  IMAD.MOV.U32 R20, RZ, RZ, 0x1 ;  /* 0x00000001ff147424 */ /* 0x000fca00078e00ff */
[----:B------:R2:W-:Y:S01]  /*0a00*/  STG.E desc[UR6][R18.64], R20 ;  /* 0x0000001412007986 */ /* 0x0005e2000c101906 */
[----:B-1----:R-:W-:-:S04]  /*0a10*/  IADD3 R17, P0, PT, R4, UR4, RZ ;  /* 0x0000000404117c10 */ /* 0x002fc8000ff1e0ff */
[----:B0-----:R-:W-:Y:S02]  /*0a20*/  LEA.HI.X.SX32 R26, R4, UR5, 0x1, P0 ;  /* 0x00000005041a7c11 */ /* 0x001fe400080f0eff */
[----:B--2---:R-:W-:-:S04]  /*0a30*/  LEA R18, P0, R17, UR8, 0x2 ;  /* 0x0000000811127c11 */ /* 0x004fc8000f8010ff */
[----:B------:R-:W-:-:S05]  /*0a40*/  LEA.HI.X R19, R17, UR9, R26, 0x2, P0 ;  /* 0x0000000911137c11 */ /* 0x000fca00080f141a */
[----:B------:R1:W-:Y:S04]  /*0a50*/  REDG.E.ADD.STRONG.GPU desc[UR6][R18.64+0x4], R20 ;  /* 0x000004141200798e */ /* 0x0003e8000c12e106 */
.L_x_41:
[----:B------:R-:W-:Y:S05]  /*0a60*/  BSYNC.RECONVERGENT B1 ;  /* 0x0000000000017941 */ /* 0x000fea0003800200 */
.L_x_40:
        /* <DEDUP_REMOVED lines=10> */
.L_x_39:
[----:B------:R-:W-:Y:S05]  /*0b10*/  BSYNC.RECONVERGENT B0 ;  /* 0x0000000000007941 */ /* 0x000fea0003800200 */
.L_x_38:
[----:B------:R-:W-:Y:S01]  /*0b20*/  IADD3 R8, PT, PT, R8, 0x2, RZ ;  /* 0x0000000208087810 */ /* 0x000fe20007ffe0ff */
[----:B------:R-:W-:Y:S01]  /*0b30*/  BAR.SYNC.DEFER_BLOCKING 0x0 ;  /* 0x0000000000007b1d */ /* 0x000fe20000010000 */
[----:B------:R-:W-:Y:S01]  /*0b40*/  IADD3 R22, P1, PT, R22, 0x8, RZ ;  /* 0x0000000816167810 */ /* 0x000fe20007f3e0ff */
[----:B------:R-:W-:Y:S01]  /*0b50*/  UIADD3 UR4, UPT, UPT, UR4, 0x2, URZ ;  /* 0x0000000204047890 */ /* 0x000fe2000fffe0ff */
[----:B------:R-:W-:Y:S01]  /*0b60*/  ISETP.NE.AND P0, PT, R8, RZ, PT ;  /* 0x000000ff0800720c */ /* 0x000fe20003f05270 */
[----:B------:R-:W-:Y:S01]  /*0b70*/  VIADD R7, R7, 0x2 ;  /* 0x0000000207077836 */ /* 0x000fe20000000000 */
[----:B------:R-:W-:Y:S01]  /*0b80*/  IADD3 R6, PT, PT, R6, 0x800, RZ ;  /* 0x0000080006067810 */ /* 0x000fe20007ffe0ff */
[----:B------:R-:W-:-:S10]  /*0b90*/  IMAD.X R23, RZ, RZ, R23, P1 ;  /* 0x000000ffff177224 */ /* 0x000fd400008e0617 */
[----:B------:R-:W-:Y:S05]  /*0ba0*/  @P0 BRA `(.L_x_42) ;  /* 0xfffffff400cc0947 */ /* 0x000fea000383ffff */
.L_x_32:
[----:B------:R-:W2:Y:S02]  /*0bb0*/  LDC R6, c[0x0][0x3d0] ;  /* 0x0000f400ff067b82 */ /* 0x000ea40000000800 */
[----:B--2---:R-:W-:-:S04]  /*0bc0*/  LOP3.LUT R6, R6, 0x1, RZ, 0xc0, !PT ;  /* 0x0000000106067812 */ /* 0x004fc800078ec0ff */
[----:B------:R-:W-:-:S13]  /*0bd0*/  ISETP.NE.U32.AND P0, PT, R6, 0x1, PT ;  /* 0x000000010600780c */ /* 0x000fda0003f05070 */
[----:B------:R-:W-:Y:S05]  /*0be0*/  @P0 EXIT ;  /* 0x000000000000094d */ /* 0x000fea0003800000 */
[----:B------:R-:W2:Y:S02]  /*0bf0*/  LDC.64 R6, c[0x0][0x3c8] ;  /* 0x0000f200ff067b82 */ /* 0x000ea40000000a00 */
[----:B--2---:R-:W-:-:S06]  /*0c00*/  IMAD.WIDE.U32 R6, R5, 0x4, R6 ;  /* 0x0000000405067825 */ /* 0x004fcc00078e0006 */
[----:B------:R-:W2:Y:S01]  /*0c10*/  LDG.E R7, desc[UR6][R6.64] ;  /* 0x0000000606077981 */ /* 0x000ea2000c1e1900 */
[----:B------:R-:W-:Y:S01]  /*0c20*/  BSSY.RECONVERGENT B0, `(.L_x_43) ;  /* 0x0000044000007945 */ /* 0x000fe20003800200 */
[----:B--2---:R-:W-:-:S13]  /*0c30*/  ISETP.GE.AND P0, PT, R2, R7, PT ;  /* 0x000000070200720c */ /* 0x004fda0003f06270 */
[----:B------:R-:W-:Y:S05]  /*0c40*/  @P0 BRA `(.L_x_44) ;  /* 0x0000000400040947 */ /* 0x000fea0003800000 */
[----:B------:R-:W2:Y:S01]  /*0c50*/  LDC.64 R6, c[0x0][0x3d8] ;  /* 0x0000f600ff067b82 */ /* 0x000ea20000000a00 */
[----:B------:R-:W-:Y:S01]  /*0c60*/  ISETP.NE.AND P0, PT, R5, RZ, PT ;  /* 0x000000ff0500720c */ /* 0x000fe20003f05270 */
[----:B------:R-:W-:-:S04]  /*0c70*/  IMAD.SHL.U32 R8, R4, 0x400, RZ ;  /* 0x0000040004087824 */ /* 0x000fc800078e00ff */
[----:B-1----:R-:W-:-:S05]  /*0c80*/  IMAD R9, R5, 0x400, R8 ;  /* 0x0000040005097824 */ /* 0x002fca00078e0208 */
[----:B------:R-:W-:-:S05]  /*0c90*/  IADD3 R9, PT, PT, R2, -0x400, R9 ;  /* 0xfffffc0002097810 */ /* 0x000fca0007ffe009 */
[----:B--2---:R-:W-:Y:S01]  /*0ca0*/  IMAD.WIDE R6, R9, 0x4, R6 ;  /* 0x0000000409067825 */ /* 0x004fe200078e0206 */
[----:B------:R-:W-:Y:S06]  /*0cb0*/  @!P0 BRA `(.L_x_45) ;  /* 0x0000000000048947 */ /* 0x000fec0003800000 */
[----:B------:R1:W5:Y:S02]  /*0cc0*/  LDG.E R3, desc[UR6][R6.64] ;  /* 0x0000000606037981 */ /* 0x000364000c1e1900 */
.L_x_45:
[----:B-----5:R-:W-:-:S13]  /*0cd0*/  ISETP.NE.AND P0, PT, R3, -0x1, PT ;  /* 0xffffffff0300780c */ /* 0x020fda0003f05270 */
[----:B------:R-:W-:Y:S05]  /*0ce0*/  @!P0 BRA `(.L_x_44) ;  /* 0x0000000000dc8947 */ /* 0x000fea0003800000 */
[----:B------:R-:W2:Y:S01]  /*0cf0*/  LDC.64 R12, c[0x0][0x3b8] ;  /* 0x0000ee00ff0c7b82 */ /* 0x000ea20000000a00 */
[----:B------:R-:W3:Y:S01]  /*0d00*/  LDG.E.64 R10, desc[UR6][R24.64] ;  /* 0x00000006180a7981 */ /* 0x000ee2000c1e1b00 */
[----:B------:R-:W4:Y:S03]  /*0d10*/  LDCU UR4, c[0x0][0x3c0] ;  /* 0x00007800ff0477ac */ /* 0x000f260008000800 */
[----:B------:R-:W4:Y:S03]  /*0d20*/  LDG.E.64 R8, desc[UR6][R24.64+0x10] ;  /* 0x0000100618087981 */ /* 0x000f26000c1e1b00 */
[----:B------:R-:W1:Y:S01]  /*0d30*/  LDC.64 R18, c[0x0][0x3e8] ;  /* 0x0000fa00ff127b82 */ /* 0x000e620000000a00 */
[----:B------:R-:W4:Y:S04]  /*0d40*/  LDG.E.64 R22, desc[UR6][R24.64+0x8] ;  /* 0x0000080618167981 */ /* 0x000f28000c1e1b00 */
[----:B0-----:R-:W5:Y:S01]  /*0d50*/  LDG.E R27, desc[UR6][R24.64+0x20] ;  /* 0x00002006181b7981 */ /* 0x001f62000c1e1900 */
[----:B--2---:R-:W-:-:S05]  /*0d60*/  IMAD.WIDE R12, R3, 0x4, R12 ;  /* 0x00000004030c7825 */ /* 0x004fca00078e020c */
[----:B------:R-:W2:Y:S04]  /*0d70*/  LDG.E R2, desc[UR6][R12.64] ;  /* 0x000000060c027981 */ /* 0x000ea8000c1e1900 */
[----:B------:R0:W2:Y:S02]  /*0d80*/  LDG.E R15, desc[UR6][R12.64+0x4] ;  /* 0x000004060c0f7981 */ /* 0x0000a4000c1e1900 */
[----:B0-----:R-:W0:Y:S01]  /*0d90*/  LDC.64 R12, c[0x0][0x3b0] ;  /* 0x0000ec00ff0c7b82 */ /* 0x001e220000000a00 */
[----:B---3--:R-:W-:Y:S02]  /*0da0*/  SHF.R.U32.HI R14, RZ, 0x2, R11 ;  /* 0x00000002ff0e7819 */ /* 0x008fe4000001160b */
[----:B------:R-:W-:Y:S02]  /*0db0*/  IADD3 R10, PT, PT, R10, 0x587c5, RZ ;  /* 0x000587c50a0a7810 */ /* 0x000fe40007ffe0ff */
[----:B------:R-:W-:-:S02]  /*0dc0*/  LOP3.LUT R14, R14, R11, RZ, 0x3c, !PT ;  /* 0x0000000b0e0e7212 */ /* 0x000fc400078e3cff */
[----:B----4-:R-:W-:-:S03]  /*0dd0*/  SHF.L.U32 R16, R9, 0x4, RZ ;  /* 0x0000000409107819 */ /* 0x010fc600000006ff */
[----:B------:R-:W-:-:S05]  /*0de0*/  IMAD.SHL.U32 R3, R14, 0x2, RZ ;  /* 0x000000020e037824 */ /* 0x000fca00078e00ff */
[----:B------:R-:W-:Y:S01]  /*0df0*/  LOP3.LUT R3, R9, R16, R3, 0x96, !PT ;  /* 0x0000001009037212 */ /* 0x000fe200078e9603 */
[----:B------:R-:W-:-:S03]  /*0e00*/  HFMA2 R16, -RZ, RZ, 0.1171875, 0 ;  /* 0x2f800000ff107431 */ /* 0x000fc600000001ff */
[----:B------:R-:W-:-:S05]  /*0e10*/  LOP3.LUT R3, R3, R14, RZ, 0x3c, !PT ;  /* 0x0000000e03037212 */ /* 0x000fca00078e3cff */
[----:B------:R-:W-:-:S05]  /*0e20*/  IMAD.IADD R11, R3, 0x1, R10 ;  /* 0x00000001030b7824 */ /* 0x000fca00078e020a */
[----:B------:R-:W-:Y:S01]  /*0e30*/  I2FP.F32.U32 R11, R11 ;  /* 0x0000000b000b7245 */ /* 0x000fe20000201000 */
[----:B--2---:R-:W-:-:S04]  /*0e40*/  IMAD.IADD R15, R15, 0x1, -R2 ;  /* 0x000000010f0f7824 */ /* 0x004fc800078e0a02 */
[----:B------:R-:W-:Y:S01]  /*0e50*/  FFMA R11, R11, R16, 1.1641532182693481445e-10 ;  /* 0x2f0000000b0b7423 */ /* 0x000fe20000000010 */
[----:B------:R-:W-:-:S05]  /*0e60*/  I2FP.F32.S32 R14, R15 ;  /* 0x0000000f000e7245 */ /* 0x000fca0000201400 */
[----:B------:R-:W-:Y:S02]  /*0e70*/  FMUL R11, R11, R14 ;  /* 0x0000000e0b0b7220 */ /* 0x000fe40000400000 */
[----:B------:R2:W5:Y:S04]  /*0e80*/  LDG.E.64 R14, desc[UR6][R24.64+0x28] ;  /* 0x00002806180e7981 */ /* 0x000568000c1e1b00 */
[----:B------:R-:W3:Y:S02]  /*0e90*/  F2I.TRUNC.NTZ R11, R11 ;  /* 0x0000000b000b7305 */ /* 0x000ee4000020f100 */
[----:B---3--:R-:W-:-:S05]  /*0ea0*/  IADD3 R17, PT, PT, R2, R11, RZ ;  /* 0x0000000b02117210 */ /* 0x008fca0007ffe0ff */
[----:B0-----:R-:W-:-:S05]  /*0eb0*/  IMAD.WIDE R16, R17, 0x4, R12 ;  /* 0x0000000411107825 */ /* 0x001fca00078e020c */
[----:B------:R-:W3:Y:S02]  /*0ec0*/  LDG.E R21, desc[UR6][R16.64] ;  /* 0x0000000610157981 */ /* 0x000ee4000c1e1900 */
[----:B---3--:R-:W-:-:S04]  /*0ed0*/  IMAD R13, R0, UR4, R21 ;  /* 0x00000004000d7c24 */ /* 0x008fc8000f8e0215 */
[----:B-1----:R-:W-:Y:S02]  /*0ee0*/  IMAD.WIDE R18, R13, 0x4, R18 ;  /* 0x000000040d127825 */ /* 0x002fe400078e0212 */
[----:B------:R2:W5:Y:S04]  /*0ef0*/  LDG.E.64 R12, desc[UR6][R24.64+0x18] ;  /* 0x00001806180c7981 */ /* 0x000568000c1e1b00 */
[----:B------:R-:W3:Y:S01]  /*0f00*/  LDG.E R0, desc[UR6][R18.64] ;  /* 0x0000000612007981 */ /* 0x000ee2000c1e1900 */
[----:B------:R-:W-:Y:S01]  /*0f10*/  BSSY.RECONVERGENT B1, `(.L_x_46) ;  /* 0x000000e000017945 */ /* 0x000fe20003800200 */
[----:B------:R-:W-:Y:S01]  /*0f20*/  IMAD.MOV.U32 R17, RZ, RZ, R8 ;  /* 0x000000ffff117224 */ /* 0x000fe200078e0008 */
[----:B------:R-:W-:Y:S01]  /*0f30*/  MOV R2, R9 ;  /* 0x0000000900027202 */ /* 0x000fe20000000f00 */
[----:B------:R-:W-:Y:S01]  /*0f40*/  IMAD.MOV.U32 R11, RZ, RZ, R22 ;  /* 0x000000ffff0b7224 */ /* 0x000fe200078e0016 */
[----:B------:R-:W-:-:S02]  /*0f50*/  MOV R16, R23 ;  /* 0x0000001700107202 */ /* 0x000fc40000000f00 */
[----:B---3--:R-:W-:-:S13]  /*0f60*/  ISETP.NE.AND P0, PT, R0, RZ, PT ;  /* 0x000000ff0000720c */ /* 0x008fda0003f05270 */
[----:B--2---:R-:W-:Y:S05]  /*0f70*/  @P0 BRA `(.L_x_47) ;  /* 0x00000000001c0947 */ /* 0x004fea0003800000 */
[----:B------:R-:W0:Y:S01]  /*0f80*/  LDC.64 R8, c[0x0][0x3e0] ;  /* 0x0000f800ff087b82 */ /* 0x000e220000000a00 */
[----:B------:R-:W-:Y:S01]  /*0f90*/  IMAD.IADD R5, R4, 0x1, R5 ;  /* 0x0000000104057824 */ /* 0x000fe200078e0205 */
[----:B------:R-:W-:Y:S01]  /*0fa0*/  MOV R23, 0x1 ;  /* 0x0000000100177802 */ /* 0x000fe20000000f00 */
[----:B------:R1:W-:Y:S04]  /*0fb0*/  STG.E desc[UR6][R6.64+0x1000], R21 ;  /* 0x0010001506007986 */ /* 0x0003e8000c101906 */
[----:B------:R1:W-:Y:S01]  /*0fc0*/  STG.E desc[UR6][R18.64], R23 ;  /* 0x0000001712007986 */ /* 0x0003e2000c101906 */
[----:B0-----:R-:W-:-:S05]  /*0fd0*/  IMAD.WIDE R8, R5, 0x4, R8 ;  /* 0x0000000405087825 */ /* 0x001fca00078e0208 */
[----:B------:R1:W-:Y:S02]  /*0fe0*/  REDG.E.ADD.STRONG.GPU desc[UR6][R8.64], R23 ;  /* 0x000000170800798e */ /* 0x0003e4000c12e106 */
.L_x_47:
[----:B------:R-:W-:Y:S05]  /*0ff0*/  BSYNC.RECONVERGENT B1 ;  /* 0x0000000000017941 */ /* 0x000fea0003800200 */
.L_x_46:
[----:B------:R2:W-:Y:S04]  /*1000*/  STG.E.64 desc[UR6][R24.64], R10 ;  /* 0x0000000a18007986 */ /* 0x0005e8000c101b06 */
[----:B------:R2:W-:Y:S04]  /*1010*/  STG.E.64 desc[UR6][R24.64+0x8], R16 ;  /* 0x0000081018007986 */ /* 0x0005e8000c101b06 */
[----:B------:R2:W-:Y:S04]  /*1020*/  STG.E.64 desc[UR6][R24.64+0x10], R2 ;  /* 0x0000100218007986 */ /* 0x0005e8000c101b06 */
[----:B-----5:R2:W-:Y:S04]  /*1030*/  STG.E.64 desc[UR6][R24.64+0x18], R12 ;  /* 0x0000180c18007986 */ /* 0x0205e8000c101b06 */
[----:B------:R2:W-:Y:S04]  /*1040*/  STG.E.64 desc[UR6][R24.64+0x28], R14 ;  /* 0x0000280e18007986 */ /* 0x0005e8000c101b06 */
[----:B------:R2:W-:Y:S02]  /*1050*/  STG.E desc[UR6][R24.64+0x20], R27 ;  /* 0x0000201b18007986 */ /* 0x0005e4000c101906 */
.L_x_44:
[----:B------:R-:W-:Y:S05]  /*1060*/  BSYNC.RECONVERGENT B0 ;  /* 0x0000000000007941 */ /* 0x000fea0003800200 */
.L_x_43:
[----:B------:R-:W-:Y:S06]  /*1070*/  BAR.SYNC.DEFER_BLOCKING 0x0 ;  /* 0x0000000000007b1d */ /* 0x000fec0000010000 */
[----:B------:R-:W-:Y:S05]  /*1080*/  EXIT ;  /* 0x000000000000794d */ /* 0x000fea0003800000 */
.L_x_48:
        /* <DEDUP_REMOVED lines=15> */
.L_x_72:


//--------------------- .text._Z26buffer_cache_update_kernel9CacheDataPKiiPiS2_S2_ii --------------------------
	.section	.text._Z26buffer_cache_update_kernel9CacheDataPKiiPiS2_S2_ii,"ax",@progbits
	.align	128
        .global         _Z26buffer_cache_update_kernel9CacheDataPKiiPiS2_S2_ii
        .type           _Z26buffer_cache_update_kernel9CacheDataPKiiPiS2_S2_ii,@function
        .size           _Z26buffer_cache_update_kernel9CacheDataPKiiPiS2_S2_ii,(.L_x_73 - _Z26buffer_cache_update_kernel9CacheDataPKiiPiS2_S2_ii)
        .other          _Z26buffer_cache_update_kernel9CacheDataPKiiPiS2_S2_ii,@"STO_CUDA_ENTRY STV_DEFAULT"
_Z26buffer_cache_update_kernel9CacheDataPKiiPiS2_S2_ii:
.text._Z26buffer_cache_update_kernel9CacheDataPKiiPiS2_S2_ii:
[----:B------:R-:W-:Y:S01]  /*0000*/  LDC R1, c[0x0][0x37c] ;  /* 0x0000df00ff017b82 */ /* 0x000fe20000000800 */
[----:B------:R-:W0:Y:S07]  /*0010*/  S2R R0, SR_TID.X ;  /* 0x0000000000007919 */ /* 0x000e2e0000002100 */
[----:B------:R-:W0:Y:S01]  /*0020*/  S2UR UR4, SR_CTAID.X ;  /* 0x00000000000479c3 */ /* 0x000e220000002500 */
[----:B------:R-:W1:Y:S07]  /*0030*/  LDCU UR5, c[0x0][0x3b0] ;  /* 0x00007600ff0577ac */ /* 0x000e6e0008000800 */
[----:B------:R-:W0:Y:S02]  /*0040*/  LDC R3, c[0x0][0x360] ;  /* 0x0000d800ff037b82 */ /* 0x000e240000000800 */
[----:B0-----:R-:W-:-:S05]  /*0050*/  IMAD R3, R3, UR4, R0 ;  /* 0x0000000403037c24 */ /* 0x001fca000f8e0200 */
[----:B-1----:R-:W-:-:S13]  /*0060*/  ISETP.GE.AND P0, PT, R3, UR5, PT ;  /* 0x0000000503007c0c */ /* 0x002fda000bf06270 */
[----:B------:R-:W-:Y:S05]  /*0070*/  @P0 EXIT ;  /* 0x000000000000094d */ /* 0x000fea0003800000 */
[----:B------:R-:W0:Y:S01]  /*0080*/  LDC.64 R4, c[0x0][0x3a8] ;  /* 0x0000ea00ff047b82 */ /* 0x000e220000000a00 */
[----:B------:R-:W1:Y:S01]  /*0090*/  LDCU.64 UR10, c[0x0][0x358] ;  /* 0x00006b00ff0a77ac */ /* 0x000e620008000a00 */
[----:B0-----:R-:W-:-:S06]  /*00a0*/  IMAD.WIDE R4, R3, 0x4, R4 ;  /* 0x0000000403047825 */ /* 0x001fcc00078e0204 */
[----:B------:R-:W0:Y:S01]  /*00b0*/  LDC.64 R2, c[0x0][0x3b8] ;  /* 0x0000ee00ff027b82 */ /* 0x000e220000000a00 */
[----:B-1----:R-:W0:Y:S02]  /*00c0*/  LDG.E R5, desc[UR10][R4.64] ;  /* 0x0000000a04057981 */ /* 0x002e24000c1e1900 */
[----:B0-----:R-:W-:-:S05]  /*00d0*/  IMAD.WIDE R2, R5, 0x4, R2 ;  /* 0x0000000405027825 */ /* 0x001fca00078e0202 */
[----:B------:R-:W2:Y:S02]  /*00e0*/  LDG.E R9, desc[UR10][R2.64] ;  /* 0x0000000a02097981 */ /* 0x000ea4000c1e1900 */
[----:B--2---:R-:W-:-:S13]  /*00f0*/  ISETP.NE.AND P0, PT, R9, -0x1, PT ;  /* 0xffffffff0900780c */ /* 0x004fda0003f05270 */
[----:B------:R-:W-:Y:S05]  /*0100*/  @!P0 BRA `(.L_x_49) ;  /* 0x0000000000508947 */ /* 0x000fea0003800000 */
[----:B------:R-:W0:Y:S01]  /*0110*/  S2R R7, SR_LANEID ;  /* 0x0000000000077919 */ /* 0x000e220000000000 */
[----:B------:R-:W-:Y:S01]  /*0120*/  VOTEU.ANY UR4, UPT, PT ;  /* 0x0000000000047886 */ /* 0x000fe200038e0100 */
[----:B------:R-:W1:Y:S01]  /*0130*/  LDC.64 R2, c[0x0][0x3c0] ;  /* 0x0000f000ff027b82 */ /* 0x000e620000000a00 */
[----:B------:R-:W0:Y:S07]  /*0140*/  FLO.U32 R0, UR4 ;  /* 0x0000000400007d00 */ /* 0x000e2e00080e0000 */
[----:B------:R-:W2:Y:S01]  /*0150*/  LDC R15, c[0x0][0x3d0] ;  /* 0x0000f400ff0f7b82 */ /* 0x000ea20000000800 */
[----:B------:R-:W3:Y:S07]  /*0160*/  POPC R11, UR4 ;  /* 0x00000004000b7d09 */ /* 0x000eee0008000000 */
[----:B------:R-:W3:Y:S01]  /*0170*/  LDC.64 R4, c[0x0][0x3c8] ;  /* 0x0000f200ff047b82 */ /* 0x000ee20000000a00 */
[----:B-1----:R-:W-:Y:S01]  /*0180*/  IMAD.WIDE R2, R9, 0x4, R2 ;  /* 0x0000000409027825 */ /* 0x002fe200078e0202 */
[----:B0-----:R-:W-:-:S04]  /*0190*/  ISETP.EQ.U32.AND P0, PT, R0, R7, PT ;  /* 0x000000070000720c */ /* 0x001fc80003f02070 */
[----:B--2---:R-:W-:Y:S02]  /*01a0*/  STG.E desc[UR10][R2.64], R15 ;  /* 0x0000000f02007986 */ /* 0x004fe4000c10190a */
[----:B------:R-:W0:Y:S07]  /*01b0*/  LDC.64 R6, c[0x0][0x3c8] ;  /* 0x0000f200ff067b82 */ /* 0x000e2e0000000a00 */
[----:B---3--:R-:W2:Y:S01]  /*01c0*/  @P0 ATOMG.E.ADD.STRONG.GPU PT, R5, desc[UR10][R4.64], R11 ;  /* 0x8000000b040509a8 */ /* 0x008ea200081ef10a */
[----:B------:R-:W1:Y:S01]  /*01d0*/  S2R R8, SR_LTMASK ;  /* 0x0000000000087919 */ /* 0x000e620000003900 */
[----:B0-----:R-:W-:Y:S01]  /*01e0*/  IMAD.WIDE R6, R9, 0x4, R6 ;  /* 0x0000000409067825 */ /* 0x001fe200078e0206 */
[----:B-1----:R-:W-:-:S04]  /*01f0*/  LOP3.LUT R8, R8, UR4, RZ, 0xc0, !PT ;  /* 0x0000000408087c12 */ /* 0x002fc8000f8ec0ff */
[----:B------:R-:W0:Y:S01]  /*0200*/  POPC R13, R8 ;  /* 0x00000008000d7309 */ /* 0x000e220000000000 */
[----:B--2---:R-:W0:Y:S02]  /*0210*/  SHFL.IDX PT, R0, R5, R0, 0x1f ;  /* 0x00001f0005007589 */ /* 0x004e2400000e0000 */
[----:B0-----:R-:W-:-:S05]  /*0220*/  IMAD.IADD R9, R0, 0x1, R13 ;  /* 0x0000000100097824 */ /* 0x001fca00078e020d */
[----:B------:R-:W-:Y:S01]  /*0230*/  STG.E desc[UR10][R6.64], R9 ;  /* 0x0000000906007986 */ /* 0x000fe2000c10190a */
[----:B------:R-:W-:Y:S05]  /*0240*/  EXIT ;  /* 0x000000000000794d */ /* 0x000fea0003800000 */
.L_x_49:
[----:B------:R-:W0:Y:S01]  /*0250*/  LDCU UR4, c[0x0][0x3a0] ;  /* 0x00007400ff0477ac */ /* 0x000e220008000800 */
[----:B------:R-:W0:Y:S02]  /*0260*/  LDCU UR6, c[0x0][0x3d4] ;  /* 0x00007a80ff0677ac */ /* 0x000e240008000800 */
[----:B0-----:R-:W-:-:S09]  /*0270*/  UISETP.GE.AND UP0, UPT, UR4, UR6, UPT ;  /* 0x000000060400728c */ /* 0x001fd2000bf06270 */
[----:B------:R-:W-:Y:S05]  /*0280*/  BRA.U !UP0, `(.L_x_50) ;  /* 0x0000000d08007547 */ /* 0x000fea000b800000 */
[----:B------:R-:W-:Y:S01]  /*0290*/  UISETP.GE.AND UP0, UPT, UR6, 0x1, UPT ;  /* 0x000000010600788c */ /* 0x000fe2000bf06270 */
[----:B------:R-:W-:-:S08]  /*02a0*/  IMAD.MOV.U32 R7, RZ, RZ, -0x1 ;  /* 0xffffffffff077424 */ /* 0x000fd000078e00ff */
[----:B------:R-:W-:Y:S05]  /*02b0*/  BRA.U !UP0, `(.L_x_51) ;  /* 0x0000000908987547 */ /* 0x000fea000b800000 */
[----:B------:R-:W-:Y:S01]  /*02c0*/  UISETP.GE.U32.AND UP1, UPT, UR6, 0x10, UPT ;  /* 0x000000100600788c */ /* 0x000fe2000bf26070 */
[----:B------:R-:W-:Y:S01]  /*02d0*/  IMAD.MOV.U32 R6, RZ, RZ, 0x7fffffff ;  /* 0x7fffffffff067424 */ /* 0x000fe200078e00ff */
[----:B------:R-:W-:Y:S01]  /*02e0*/  ULOP3.LUT UR7, UR6, 0xf, URZ, 0xc0, !UPT ;  /* 0x0000000f06077892 */ /* 0x000fe2000f8ec0ff */
[----:B------:R-:W-:Y:S02]  /*02f0*/  IMAD.MOV.U32 R7, RZ, RZ, -0x1 ;  /* 0xffffffffff077424 */ /* 0x000fe400078e00ff */
[----:B------:R-:W-:Y:S01]  /*0300*/  IMAD.MOV.U32 R0, RZ, RZ, RZ ;  /* 0x000000ffff007224 */ /* 0x000fe200078e00ff */
[----:B------:R-:W-:-:S03]  /*0310*/  UISETP.NE.AND UP0, UPT, UR7, URZ, UPT ;  /* 0x000000ff0700728c */ /* 0x000fc6000bf05270 */
[----:B------:R-:W-:Y:S08]  /*0320*/  BRA.U !UP1, `(.L_x_52) ;  /* 0x00000005093c7547 */ /* 0x000ff0000b800000 */
[----:B------:R-:W0:Y:S01]  /*0330*/  LDCU.64 UR4, c[0x0][0x3c0] ;  /* 0x00007800ff0477ac */ /* 0x000e220008000a00 */
[----:B------:R-:W-:Y:S02]  /*0340*/  IMAD.MOV.U32 R6, RZ, RZ, 0x7fffffff ;  /* 0x7fffffffff067424 */ /* 0x000fe400078e00ff */
[----:B------:R-:W-:Y:S01]  /*0350*/  IMAD.MOV.U32 R7, RZ, RZ, -0x1 ;  /* 0xffffffffff077424 */ /* 0x000fe200078e00ff */
[----:B------:R-:W-:Y:S01]  /*0360*/  ULOP3.LUT UR8, UR6, 0x7ffffff0, URZ, 0xc0, !UPT ;  /* 0x7ffffff006087892 */ /* 0x000fe2000f8ec0ff */
[----:B------:R-:W-:-:S05]  /*0370*/  IMAD.MOV.U32 R9, RZ, RZ, RZ ;  /* 0x000000ffff097224 */ /* 0x000fca00078e00ff */
[----:B------:R-:W-:Y:S01]  /*0380*/  IMAD.U32 R0, RZ, RZ, UR8 ;  /* 0x00000008ff007e24 */ /* 0x000fe2000f8e00ff */
[----:B0-----:R-:W-:-:S04]  /*0390*/  UIADD3 UR4, UP1, UPT, UR4, 0x20, URZ ;  /* 0x0000002004047890 */ /* 0x001fc8000ff3e0ff */
[----:B------:R-:W-:Y:S02]  /*03a0*/  UIADD3.X UR5, UPT, UPT, URZ, UR5, URZ, UP1, !UPT ;  /* 0x00000005ff057290 */ /* 0x000fe40008ffe4ff */
[----:B------:R-:W-:-:S04]  /*03b0*/  IMAD.U32 R4, RZ, RZ, UR4 ;  /* 0x00000004ff047e24 */ /* 0x000fc8000f8e00ff */
[----:B------:R-:W-:-:S07]  /*03c0*/  IMAD.U32 R5, RZ, RZ, UR5 ;  /* 0x00000005ff057e24 */ /* 0x000fce000f8e00ff */
.L_x_53:
[----:B------:R-:W2:Y:S04]  /*03d0*/  LDG.E R21, desc[UR10][R4.64+-0x20] ;  /* 0xffffe00a04157981 */ /* 0x000ea8000c1e1900 */
[----:B------:R-:W3:Y:S04]  /*03e0*/  LDG.E R23, desc[UR10][R4.64+-0x1c] ;  /* 0xffffe40a04177981 */ /* 0x000ee8000c1e1900 */
[----:B------:R-:W4:Y:S04]  /*03f0*/  LDG.E R25, desc[UR10][R4.64+-0x18] ;  /* 0xffffe80a04197981 */ /* 0x000f28000c1e1900 */
[----:B------:R-:W5:Y:S04]  /*0400*/  LDG.E R27, desc[UR10][R4.64+-0x14] ;  /* 0xffffec0a041b7981 */ /* 0x000f68000c1e1900 */
        /* <DEDUP_REMOVED lines=11> */
[----:B------:R-:W5:Y:S01]  /*04c0*/  LDG.E R8, desc[UR10][R4.64+0x1c] ;  /* 0x00001c0a04087981 */ /* 0x000f62000c1e1900 */
[----:B--2---:R-:W-:-:S02]  /*04d0*/  VIMNMX R22, PT, PT, R21, R6, PT ;  /* 0x0000000615167248 */ /* 0x004fc40003fe0100 */
[----:B------:R-:W-:Y:S02]  /*04e0*/  ISETP.GE.AND P2, PT, R21, R6, PT ;  /* 0x000000061500720c */ /* 0x000fe40003f46270 */
[----:B---3--:R-:W-:Y:S02]  /*04f0*/  VIMNMX R24, PT, PT, R22, R23, PT ;  /* 0x0000001716187248 */ /* 0x008fe40003fe0100 */
[----:B------:R-:W-:Y:S02]  /*0500*/  ISETP.GE.AND P3, PT, R23, R22, PT ;  /* 0x000000161700720c */ /* 0x000fe40003f66270 */
[----:B----4-:R-:W-:Y:S02]  /*0510*/  ISETP.GE.AND P0, PT, R25, R24, PT ;  /* 0x000000181900720c */ /* 0x010fe40003f06270 */
[----:B------:R-:W-:Y:S02]  /*0520*/  VIMNMX R24, PT, PT, R24, R25, PT ;  /* 0x0000001918187248 */ /* 0x000fe40003fe0100 */
[----:B------:R-:W-:-:S02]  /*0530*/  SEL R7, R9, R7, !P2 ;  /* 0x0000000709077207 */ /* 0x000fc40005000000 */
[----:B-----5:R-:W-:Y:S02]  /*0540*/  VIMNMX R21, PT, PT, R24, R27, PT ;  /* 0x0000001b18157248 */ /* 0x020fe40003fe0100 */
[----:B------:R-:W-:Y:S02]  /*0550*/  ISETP.GE.AND P1, PT, R27, R24, PT ;  /* 0x000000181b00720c */ /* 0x000fe40003f26270 */
[----:B------:R-:W-:Y:S01]  /*0560*/  VIMNMX R6, PT, PT, R21, R20, PT ;  /* 0x0000001415067248 */ /* 0x000fe20003fe0100 */
[C---:B------:R-:W-:Y:S01]  /*0570*/  @!P3 VIADD R7, R9.reuse, 0x1 ;  /* 0x000000010907b836 */ /* 0x040fe20000000000 */
[----:B------:R-:W-:Y:S01]  /*0580*/  ISETP.GE.AND P2, PT, R20, R21, PT ;  /* 0x000000151400720c */ /* 0x000fe20003f46270 */
[----:B------:R-:W-:Y:S01]  /*0590*/  @!P0 VIADD R7, R9, 0x2 ;  /* 0x0000000209078836 */ /* 0x000fe20000000000 */
[----:B------:R-:W-:Y:S02]  /*05a0*/  VIMNMX R21, PT, PT, R6, R19, PT ;  /* 0x0000001306157248 */ /* 0x000fe40003fe0100 */
[----:B------:R-:W-:-:S02]  /*05b0*/  ISETP.GE.AND P3, PT, R19, R6, PT ;  /* 0x000000061300720c */ /* 0x000fc40003f66270 */
[----:B------:R-:W-:Y:S02]  /*05c0*/  VIMNMX R6, PT, PT, R21, R18, PT ;  /* 0x0000001215067248 */ /* 0x000fe40003fe0100 */
[----:B------:R-:W-:Y:S01]  /*05d0*/  ISETP.GE.AND P0, PT, R18, R21, PT ;  /* 0x000000151200720c */ /* 0x000fe20003f06270 */
[----:B------:R-:W-:Y:S01]  /*05e0*/  @!P1 VIADD R7, R9, 0x3 ;  /* 0x0000000309079836 */ /* 0x000fe20000000000 */
[----:B------:R-:W-:Y:S02]  /*05f0*/  VIMNMX R19, PT, PT, R6, R17, PT ;  /* 0x0000001106137248 */ /* 0x000fe40003fe0100 */
[----:B------:R-:W-:Y:S01]  /*0600*/  ISETP.GE.AND P1, PT, R17, R6, PT ;  /* 0x000000061100720c */ /* 0x000fe20003f26270 */
[----:B------:R-:W-:Y:S01]  /*0610*/  @!P2 VIADD R7, R9, 0x4 ;  /* 0x000000040907a836 */ /* 0x000fe20000000000 */
[----:B------:R-:W-:Y:S02]  /*0620*/  VIMNMX R6, PT, PT, R19, R16, PT ;  /* 0x0000001013067248 */ /* 0x000fe40003fe0100 */
[----:B------:R-:W-:Y:S01]  /*0630*/  ISETP.GE.AND P2, PT, R16, R19, PT ;  /* 0x000000131000720c */ /* 0x000fe20003f46270 */
[----:B------:R-:W-:Y:S01]  /*0640*/  @!P3 VIADD R7, R9, 0x5 ;  /* 0x000000050907b836 */ /* 0x000fe20000000000 */
[----:B------:R-:W-:-:S02]  /*0650*/  VIMNMX R17, PT, PT, R6, R15, PT ;  /* 0x0000000f06117248 */ /* 0x000fc40003fe0100 */
        /* <DEDUP_REMOVED lines=14> */
[----:B------:R-:W-:Y:S02]  /*0740*/  ISETP.GE.AND P0, PT, R10, R13, PT ;  /* 0x0000000d0a00720c */ /* 0x000fe40003f06270 */
[----:B------:R-:W-:Y:S01]  /*0750*/  VIMNMX R13, PT, PT, R13, R10, PT ;  /* 0x0000000a0d0d7248 */ /* 0x000fe20003fe0100 */
[----:B------:R-:W-:-:S03]  /*0760*/  @!P1 VIADD R7, R9, 0xb ;  /* 0x0000000b09079836 */ /* 0x000fc60000000000 */
[----:B------:R-:W-:Y:S01]  /*0770*/  ISETP.GE.AND P1, PT, R8, R13, PT ;  /* 0x0000000d0800720c */ /* 0x000fe20003f26270 */
[----:B------:R-:W-:Y:S01]  /*0780*/  @!P2 VIADD R7, R9, 0xc ;  /* 0x0000000c0907a836 */ /* 0x000fe20000000000 */
[----:B------:R-:W-:-:S03]  /*0790*/  VIMNMX R6, PT, PT, R13, R8, PT ;  /* 0x000000080d067248 */ /* 0x000fc60003fe0100 */
[C---:B------:R-:W-:Y:S02]  /*07a0*/  @!P3 VIADD R7, R9.reuse, 0xd ;  /* 0x0000000d0907b836 */ /* 0x040fe40000000000 */
[----:B------:R-:W-:-:S06]  /*07b0*/  @!P0 VIADD R7, R9, 0xe ;  /* 0x0000000e09078836 */ /* 0x000fcc0000000000 */
[C---:B------:R-:W-:Y:S01]  /*07c0*/  @!P1 VIADD R7, R9.reuse, 0xf ;  /* 0x0000000f09079836 */ /* 0x040fe20000000000 */
[----:B------:R-:W-:Y:S01]  /*07d0*/  IADD3 R4, P1, PT, R4, 0x40, RZ ;  /* 0x0000004004047810 */ /* 0x000fe20007f3e0ff */
[----:B------:R-:W-:-:S04]  /*07e0*/  VIADD R9, R9, 0x10 ;  /* 0x0000001009097836 */ /* 0x000fc80000000000 */
[----:B------:R-:W-:Y:S01]  /*07f0*/  IMAD.X R5, RZ, RZ, R5, P1 ;  /* 0x000000ffff057224 */ /* 0x000fe200008e0605 */
[----:B------:R-:W-:-:S13]  /*0800*/  ISETP.NE.AND P0, PT, R9, R0, PT ;  /* 0x000000000900720c */ /* 0x000fda0003f05270 */
[----:B------:R-:W-:Y:S05]  /*0810*/  @P0 BRA `(.L_x_53) ;  /* 0xfffffff800ec0947 */ /* 0x000fea000383ffff */
.L_x_52:
[----:B------:R-:W-:Y:S05]  /*0820*/  BRA.U !UP0, `(.L_x_51) ;  /* 0x00000005083c7547 */ /* 0x000fea000b800000 */
[----:B------:R-:W-:Y:S02]  /*0830*/  UISETP.GE.U32.AND UP0, UPT, UR7, 0x8, UPT ;  /* 0x000000080700788c */ /* 0x000fe4000bf06070 */
[----:B------:R-:W-:-:S04]  /*0840*/  ULOP3.LUT UR5, UR6, 0x7, URZ, 0xc0, !UPT ;  /* 0x0000000706057892 */ /* 0x000fc8000f8ec0ff */
[----:B------:R-:W-:-:S03]  /*0850*/  UISETP.NE.AND UP1, UPT, UR5, URZ, UPT ;  /* 0x000000ff0500728c */ /* 0x000fc6000bf25270 */
[----:B------:R-:W-:Y:S08]  /*0860*/  BRA.U !UP0, `(.L_x_54) ;  /* 0x00000001088c7547 */ /* 0x000ff0000b800000 */
[----:B------:R-:W0:Y:S02]  /*0870*/  LDC.64 R4, c[0x0][0x3c0] ;  /* 0x0000f000ff047b82 */ /* 0x000e240000000a00 */
[----:B0-----:R-:W-:-:S05]  /*0880*/  IMAD.WIDE.U32 R4, R0, 0x4, R4 ;  /* 0x0000000400047825 */ /* 0x001fca00078e0004 */
[----:B------:R-:W2:Y:S04]  /*0890*/  LDG.E R9, desc[UR10][R4.64] ;  /* 0x0000000a04097981 */ /* 0x000ea8000c1e1900 */
[----:B------:R-:W3:Y:S04]  /*08a0*/  LDG.E R11, desc[UR10][R4.64+0x4] ;  /* 0x0000040a040b7981 */ /* 0x000ee8000c1e1900 */
[----:B------:R-:W4:Y:S04]  /*08b0*/  LDG.E R13, desc[UR10][R4.64+0x8] ;  /* 0x0000080a040d7981 */ /* 0x000f28000c1e1900 */
[----:B------:R-:W5:Y:S04]  /*08c0*/  LDG.E R15, desc[UR10][R4.64+0xc] ;  /* 0x00000c0a040f7981 */ /* 0x000f68000c1e1900 */
[----:B------:R-:W5:Y:S04]  /*08d0*/  LDG.E R17, desc[UR10][R4.64+0x10] ;  /* 0x0000100a04117981 */ /* 0x000f68000c1e1900 */
[----:B------:R-:W5:Y:S04]  /*08e0*/  LDG.E R19, desc[UR10][R4.64+0x14] ;  /* 0x0000140a04137981 */ /* 0x000f68000c1e1900 */
[----:B------:R-:W5:Y:S04]  /*08f0*/  LDG.E R21, desc[UR10][R4.64+0x18] ;  /* 0x0000180a04157981 */ /* 0x000f68000c1e1900 */
[----:B------:R0:W5:Y:S01]  /*0900*/  LDG.E R23, desc[UR10][R4.64+0x1c] ;  /* 0x00001c0a04177981 */ /* 0x000162000c1e1900 */
[----:B--2---:R-:W-:-:S02]  /*0910*/  VIMNMX R8, PT, PT, R6, R9, PT ;  /* 0x0000000906087248 */ /* 0x004fc40003fe0100 */
[----:B------:R-:W-:Y:S02]  /*0920*/  ISETP.GE.AND P2, PT, R9, R6, PT ;  /* 0x000000060900720c */ /* 0x000fe40003f46270 */
[----:B---3--:R-:W-:Y:S02]  /*0930*/  VIMNMX R10, PT, PT, R8, R11, PT ;  /* 0x0000000b080a7248 */ /* 0x008fe40003fe0100 */
[----:B------:R-:W-:Y:S02]  /*0940*/  ISETP.GE.AND P3, PT, R11, R8, PT ;  /* 0x000000080b00720c */ /* 0x000fe40003f66270 */
[----:B----4-:R-:W-:Y:S02]  /*0950*/  VIMNMX R8, PT, PT, R10, R13, PT ;  /* 0x0000000d0a087248 */ /* 0x010fe40003fe0100 */
[----:B------:R-:W-:Y:S02]  /*0960*/  ISETP.GE.AND P0, PT, R13, R10, PT ;  /* 0x0000000a0d00720c */ /* 0x000fe40003f06270 */
[----:B-----5:R-:W-:-:S02]  /*0970*/  VIMNMX R6, PT, PT, R8, R15, PT ;  /* 0x0000000f08067248 */ /* 0x020fc40003fe0100 */
[----:B------:R-:W-:Y:S02]  /*0980*/  ISETP.GE.AND P1, PT, R15, R8, PT ;  /* 0x000000080f00720c */ /* 0x000fe40003f26270 */
[----:B------:R-:W-:Y:S02]  /*0990*/  VIMNMX R8, PT, PT, R6, R17, PT ;  /* 0x0000001106087248 */ /* 0x000fe40003fe0100 */
[C---:B------:R-:W-:Y:S01]  /*09a0*/  SEL R7, R0.reuse, R7, !P2 ;  /* 0x0000000700077207 */ /* 0x040fe20005000000 */
[----:B------:R-:W-:Y:S01]  /*09b0*/  @!P3 VIADD R7, R0, 0x1 ;  /* 0x000000010007b836 */ /* 0x000fe20000000000 */
[----:B0-----:R-:W-:Y:S02]  /*09c0*/  VIMNMX R4, PT, PT, R8, R19, PT ;  /* 0x0000001308047248 */ /* 0x001fe40003fe0100 */
[----:B------:R-:W-:Y:S01]  /*09d0*/  ISETP.GE.AND P2, PT, R17, R6, PT ;  /* 0x000000061100720c */ /* 0x000fe20003f46270 */
[----:B------:R-:W-:Y:S01]  /*09e0*/  @!P0 VIADD R7, R0, 0x2 ;  /* 0x0000000200078836 */ /* 0x000fe20000000000 */
[----:B------:R-:W-:-:S02]  /*09f0*/  ISETP.GE.AND P0, PT, R21, R4, PT ;  /* 0x000000041500720c */ /* 0x000fc40003f06270 */
[----:B------:R-:W-:Y:S01]  /*0a00*/  VIMNMX R4, PT, PT, R4, R21, PT ;  /* 0x0000001504047248 */ /* 0x000fe20003fe0100 */
[----:B------:R-:W-:Y:S01]  /*0a10*/  @!P1 VIADD R7, R0, 0x3 ;  /* 0x0000000300079836 */ /* 0x000fe20000000000 */
[----:B------:R-:W-:Y:S02]  /*0a20*/  ISETP.GE.AND P3, PT, R19, R8, PT ;  /* 0x000000081300720c */ /* 0x000fe40003f66270 */
[----:B------:R-:W-:Y:S02]  /*0a30*/  ISETP.GE.AND P1, PT, R23, R4, PT ;  /* 0x000000041700720c */ /* 0x000fe40003f26270 */
[----:B------:R-:W-:-:S03]  /*0a40*/  VIMNMX R6, PT, PT, R4, R23, PT ;  /* 0x0000001704067248 */ /* 0x000fc60003fe0100 */
[----:B------:R-:W-:-:S06]  /*0a50*/  @!P2 VIADD R7, R0, 0x4 ;  /* 0x000000040007a836 */ /* 0x000fcc0000000000 */
[C---:B------:R-:W-:Y:S02]  /*0a60*/  @!P3 VIADD R7, R0.reuse, 0x5 ;  /* 0x000000050007b836 */ /* 0x040fe40000000000 */
[C---:B------:R-:W-:Y:S02]  /*0a70*/  @!P0 VIADD R7, R0.reuse, 0x6 ;  /* 0x0000000600078836 */ /* 0x040fe40000000000 */
[C---:B------:R-:W-:Y:S02]  /*0a80*/  @!P1 VIADD R7, R0.reuse, 0x7 ;  /* 0x0000000700079836 */ /* 0x040fe40000000000 */
[----:B------:R-:W-:-:S07]  /*0a90*/  VIADD R0, R0, 0x8 ;  /* 0x0000000800007836 */ /* 0x000fce0000000000 */
.L_x_54:
        /* <DEDUP_REMOVED lines=18> */
[----:B-----5:R-:W-:Y:S02]  /*0bc0*/  ISETP.GE.AND P3, PT, R15, R10, PT ;  /* 0x0000000a0f00720c */ /* 0x020fe40003f66270 */
[----:B------:R-:W-:-:S03]  /*0bd0*/  VIMNMX R6, PT, PT, R10, R15, PT ;  /* 0x0000000f0a067248 */ /* 0x000fc60003fe0100 */
[C---:B------:R-:W-:Y:S02]  /*0be0*/  @!P1 VIADD R7, R0.reuse, 0x1 ;  /* 0x0000000100079836 */ /* 0x040fe40000000000 */
[----:B------:R-:W-:-:S06]  /*0bf0*/  @!P2 VIADD R7, R0, 0x2 ;  /* 0x000000020007a836 */ /* 0x000fcc0000000000 */
[C---:B------:R-:W-:Y:S02]  /*0c00*/  @!P3 VIADD R7, R0.reuse, 0x3 ;  /* 0x000000030007b836 */ /* 0x040fe40000000000 */
[----:B------:R-:W-:-:S07]  /*0c10*/  VIADD R0, R0, 0x4 ;  /* 0x0000000400007836 */ /* 0x000fce0000000000 */
.L_x_55:
[----:B------:R-:W-:Y:S05]  /*0c20*/  BRA.U !UP1, `(.L_x_51) ;  /* 0x00000001093c7547 */ /* 0x000fea000b800000 */
[----:B------:R-:W0:Y:S01]  /*0c30*/  LDC.64 R4, c[0x0][0x3c0] ;  /* 0x0000f000ff047b82 */ /* 0x000e220000000a00 */
[----:B------:R-:W-:Y:S01]  /*0c40*/  UIADD3 UR4, UPT, UPT, -UR4, URZ, URZ ;  /* 0x000000ff04047290 */ /* 0x000fe2000fffe1ff */
[----:B0-----:R-:W-:-:S04]  /*0c50*/  IMAD.WIDE.U32 R4, R0, 0x4, R4 ;  /* 0x0000000400047825 */ /* 0x001fc800078e0004 */
[----:B------:R-:W-:-:S07]  /*0c60*/  IMAD.MOV.U32 R9, RZ, RZ, R5 ;  /* 0x000000ffff097224 */ /* 0x000fce00078e0005 */
.L_x_56:
[----:B------:R-:W-:-:S06]  /*0c70*/  IMAD.MOV.U32 R5, RZ, RZ, R9 ;  /* 0x000000ffff057224 */ /* 0x000fcc00078e0009 */
[----:B------:R0:W2:Y:S01]  /*0c80*/  LDG.E R5, desc[UR10][R4.64] ;  /* 0x0000000a04057981 */ /* 0x0000a2000c1e1900 */
[----:B------:R-:W-:-:S04]  /*0c90*/  UIADD3 UR4, UPT, UPT, UR4, 0x1, URZ ;  /* 0x0000000104047890 */ /* 0x000fc8000fffe0ff */
[----:B------:R-:W-:Y:S01]  /*0ca0*/  UISETP.NE.AND UP0, UPT, UR4, URZ, UPT ;  /* 0x000000ff0400728c */ /* 0x000fe2000bf05270 */
[----:B0-----:R-:W-:-:S05]  /*0cb0*/  IADD3 R4, P1, PT, R4, 0x4, RZ ;  /* 0x0000000404047810 */ /* 0x001fca0007f3e0ff */
[----:B------:R-:W-:Y:S01]  /*0cc0*/  IMAD.X R9, RZ, RZ, R9, P1 ;  /* 0x000000ffff097224 */ /* 0x000fe200008e0609 */
[CC--:B--2---:R-:W-:Y:S02]  /*0cd0*/  ISETP.GE.AND P0, PT, R5.reuse, R6.reuse, PT ;  /* 0x000000060500720c */ /* 0x0c4fe40003f06270 */
[----:B------:R-:W-:Y:S02]  /*0ce0*/  VIMNMX R6, PT, PT, R5, R6, PT ;  /* 0x0000000605067248 */ /* 0x000fe40003fe0100 */
[C---:B------:R-:W-:Y:S01]  /*0cf0*/  SEL R7, R0.reuse, R7, !P0 ;  /* 0x0000000700077207 */ /* 0x040fe20004000000 */
[----:B------:R-:W-:Y:S01]  /*0d00*/  VIADD R0, R0, 0x1 ;  /* 0x0000000100007836 */ /* 0x000fe20000000000 */
[----:B------:R-:W-:Y:S07]  /*0d10*/  BRA.U UP0, `(.L_x_56) ;  /* 0xfffffffd00d47547 */ /* 0x000fee000b83ffff */
.L_x_51:
[----:B------:R-:W-:-:S13]  /*0d20*/  ISETP.NE.AND P0, PT, R7, -0x1, PT ;  /* 0xffffffff0700780c */ /* 0x000fda0003f05270 */
[----:B------:R-:W-:Y:S05]  /*0d30*/  @!P0 EXIT ;  /* 0x000000000000894d */ /* 0x000fea0003800000 */
[----:B------:R-:W0:Y:S01]  /*0d40*/  S2R R9, SR_LANEID ;  /* 0x0000000000097919 */ /* 0x000e220000000000 */
[----:B------:R-:W-:Y:S01]  /*0d50*/  VOTEU.ANY UR4, UPT, PT ;  /* 0x0000000000047886 */ /* 0x000fe200038e0100 */
[----:B------:R-:W1:Y:S01]  /*0d60*/  LDC.64 R4, c[0x0][0x3c0] ;  /* 0x0000f000ff047b82 */ /* 0x000e620000000a00 */
[----:B------:R-:W0:Y:S01]  /*0d70*/  FLO.U32 R0, UR4 ;  /* 0x0000000400007d00 */ /* 0x000e2200080e0000 */
[----:B------:R-:W-:Y:S06]  /*0d80*/  STG.E desc[UR10][R2.64], R7 ;  /* 0x0000000702007986 */ /* 0x000fec000c10190a */
        /* <DEDUP_REMOVED lines=10> */
[----:B-1----:R-:W-:-:S06]  /*0e30*/  LOP3.LUT R6, R6, UR4, RZ, 0xc0, !PT ;  /* 0x0000000406067c12 */ /* 0x002fcc000f8ec0ff */
[----:B------:R-:W0:Y:S01]  /*0e40*/  POPC R6, R6 ;  /* 0x0000000600067309 */ /* 0x000e220000000000 */
[----:B--2---:R-:W0:Y:S02]  /*0e50*/  SHFL.IDX PT, R13, R11, R0, 0x1f ;  /* 0x00001f000b0d7589 */ /* 0x004e2400000e0000 */
[----:B0-----:R-:W-:-:S05]  /*0e60*/  IMAD.IADD R13, R13, 0x1, R6 ;  /* 0x000000010d0d7824 */ /* 0x001fca00078e0206 */
[----:B------:R-:W-:Y:S01]  /*0e70*/  STG.E desc[UR10][R8.64], R13 ;  /* 0x0000000d08007986 */ /* 0x000fe2000c10190a */
[----:B------:R-:W-:Y:S05]  /*0e80*/  EXIT ;  /* 0x000000000000794d */ /* 0x000fea0003800000 */
.L_x_50:
[----:B------:R-:W-:Y:S05]  /*0e90*/  BPT.TRAP 0x1 ;  /* 0x000000040000795c */ /* 0x000fea0000300000 */
.L_x_57:
        /* <DEDUP_REMOVED lines=14> */
.L_x_73:


//--------------------- .text._Z27graph_structure_mask_kernel9GraphDataS_PKiS1_PiS2_S2_S2_ --------------------------
	.section	.text._Z27graph_structure_mask_kernel9GraphDataS_PKiS1_PiS2_S2_S2_,"ax",@progbits
	.align	128
        .global         _Z27graph_structure_mask_kernel9GraphDataS_PKiS1_PiS2_S2_S2_
        .type           _Z27graph_structure_mask_kernel9GraphDataS_PKiS1_PiS2_S2_S2_,@function
        .size           _Z27graph_structure_mask_kernel9GraphDataS_PKiS1_PiS2_S2_S2_,(.L_x_74 - _Z27graph_structure_mask_kernel9GraphDataS_PKiS1_PiS2_S2_S2_)
        .other          _Z27graph_structure_mask_kernel9GraphDataS_PKiS1_PiS2_S2_S2_,@"STO_CUDA_ENTRY STV_DEFAULT"
_Z27graph_structure_mask_kernel9GraphDataS_PKiS1_PiS2_S2_S2_:
.text._Z27graph_structure_mask_kernel9GraphDataS_PKiS1_PiS2_S2_S2_:
[----:B------:R-:W-:Y:S01]  /*0000*/  LDC R1, c[0x0][0x37c] ;  /* 0x0000df00ff017b82 */ /* 0x000fe20000000800 */
[----:B------:R-:W0:Y:S07]  /*0010*/  S2R R3, SR_TID.X ;  /* 0x0000000000037919 */ /* 0x000e2e0000002100 */
[----:B------:R-:W0:Y:S01]  /*0020*/  S2UR UR6, SR_CTAID.X ;  /* 0x00000000000679c3 */ /* 0x000e220000002500 */
[----:B------:R-:W1:Y:S01]  /*0030*/  LDCU UR7, c[0x0][0x3b0] ;  /* 0x00007600ff0777ac */ /* 0x000e620008000800 */
[----:B------:R-:W-:Y:S01]  /*0040*/  BSSY.RECONVERGENT B0, `(.L_x_58) ;  /* 0x0000022000007945 */ /* 0x000fe20003800200 */
[----:B------:R-:W2:Y:S05]  /*0050*/  LDCU.64 UR4, c[0x0][0x358] ;  /* 0x00006b00ff0477ac */ /* 0x000eaa0008000a00 */
[----:B------:R-:W0:Y:S02]  /*0060*/  LDC R0, c[0x0][0x360] ;  /* 0x0000d800ff007b82 */ /* 0x000e240000000800 */
[----:B0-----:R-:W-:-:S05]  /*0070*/  IMAD R0, R0, UR6, R3 ;  /* 0x0000000600007c24 */ /* 0x001fca000f8e0203 */
[----:B-1----:R-:W-:-:S13]  /*0080*/  ISETP.GE.AND P0, PT, R0, UR7, PT ;  /* 0x0000000700007c0c */ /* 0x002fda000bf06270 */
[----:B--2---:R-:W-:Y:S05]  /*0090*/  @P0 BRA `(.L_x_59) ;  /* 0x0000000000700947 */ /* 0x004fea0003800000 */
[----:B------:R-:W0:Y:S08]  /*00a0*/  LDC.64 R2, c[0x0][0x398] ;  /* 0x0000e600ff027b82 */ /* 0x000e300000000a00 */
[----:B------:R-:W1:Y:S01]  /*00b0*/  LDC.64 R4, c[0x0][0x3f0] ;  /* 0x0000fc00ff047b82 */ /* 0x000e620000000a00 */
[----:B0-----:R-:W-:-:S06]  /*00c0*/  IMAD.WIDE R2, R0, 0x4, R2 ;  /* 0x0000000400027825 */ /* 0x001fcc00078e0202 */
[----:B------:R-:W2:Y:S01]  /*00d0*/  LDG.E R2, desc[UR4][R2.64] ;  /* 0x0000000402027981 */ /* 0x000ea2000c1e1900 */
[----:B-1----:R-:W-:-:S06]  /*00e0*/  IMAD.WIDE R4, R0, 0x4, R4 ;  /* 0x0000000400047825 */ /* 0x002fcc00078e0204 */
[----:B------:R-:W2:Y:S02]  /*00f0*/  LDG.E R5, desc[UR4][R4.64] ;  /* 0x0000000404057981 */ /* 0x000ea4000c1e1900 */
[----:B--2---:R-:W-:-:S13]  /*0100*/  ISETP.GT.AND P0, PT, R2, R5, PT ;  /* 0x000000050200720c */ /* 0x004fda0003f04270 */
[----:B------:R-:W-:Y:S05]  /*0110*/  @!P0 BRA `(.L_x_60) ;  /* 0x0000000000408947 */ /* 0x000fea0003800000 */
[----:B------:R-:W0:Y:S01]  /*0120*/  S2R R5, SR_LANEID ;  /* 0x0000000000057919 */ /* 0x000e220000000000 */
[----:B------:R-:W-:Y:S01]  /*0130*/  VOTEU.ANY UR6, UPT, PT ;  /* 0x0000000000067886 */ /* 0x000fe200038e0100 */
[----:B------:R-:W1:Y:S01]  /*0140*/  LDC.64 R2, c[0x0][0x400] ;  /* 0x00010000ff027b82 */ /* 0x000e620000000a00 */
[----:B------:R-:W0:Y:S08]  /*0150*/  FLO.U32 R6, UR6 ;  /* 0x0000000600067d00 */ /* 0x000e3000080e0000 */
[----:B------:R-:W1:Y:S01]  /*0160*/  POPC R9, UR6 ;  /* 0x0000000600097d09 */ /* 0x000e620008000000 */
[----:B0-----:R-:W-:Y:S01]  /*0170*/  ISETP.EQ.U32.AND P0, PT, R6, R5, PT ;  /* 0x000000050600720c */ /* 0x001fe20003f02070 */
[----:B------:R-:W0:Y:S01]  /*0180*/  S2R R8, SR_LTMASK ;  /* 0x0000000000087919 */ /* 0x000e220000003900 */
[----:B------:R-:W2:Y:S11]  /*0190*/  LDC.64 R4, c[0x0][0x410] ;  /* 0x00010400ff047b82 */ /* 0x000eb60000000a00 */
[----:B-1----:R-:W3:Y:S01]  /*01a0*/  @P0 ATOMG.E.ADD.STRONG.GPU PT, R3, desc[UR4][R2.64], R9 ;  /* 0x80000009020309a8 */ /* 0x002ee200081ef104 */
[----:B--2---:R-:W-:Y:S01]  /*01b0*/  IMAD.WIDE R4, R0, 0x4, R4 ;  /* 0x0000000400047825 */ /* 0x004fe200078e0204 */
[----:B0-----:R-:W-:-:S06]  /*01c0*/  LOP3.LUT R8, R8, UR6, RZ, 0xc0, !PT ;  /* 0x0000000608087c12 */ /* 0x001fcc000f8ec0ff */
[----:B------:R-:W0:Y:S01]  /*01d0*/  POPC R8, R8 ;  /* 0x0000000800087309 */ /* 0x000e220000000000 */
[----:B---3--:R-:W0:Y:S02]  /*01e0*/  SHFL.IDX PT, R7, R3, R6, 0x1f ;  /* 0x00001f0603077589 */ /* 0x008e2400000e0000 */
[----:B0-----:R-:W-:-:S05]  /*01f0*/  IADD3 R7, PT, PT, R7, R8, RZ ;  /* 0x0000000807077210 */ /* 0x001fca0007ffe0ff */
[----:B------:R0:W-:Y:S01]  /*0200*/  STG.E desc[UR4][R4.64], R7 ;  /* 0x0000000704007986 */ /* 0x0001e2000c101904 */
[----:B------:R-:W-:Y:S05]  /*0210*/  BRA `(.L_x_59) ;  /* 0x0000000000107947 */ /* 0x000fea0003800000 */
.L_x_60:
[----:B------:R-:W0:Y:S01]  /*0220*/  LDC.64 R2, c[0x0][0x410] ;  /* 0x00010400ff027b82 */ /* 0x000e220000000a00 */
[----:B------:R-:W-:Y:S01]  /*0230*/  MOV R5, 0xffffffff ;  /* 0xffffffff00057802 */ /* 0x000fe20000000f00 */
[----:B0-----:R-:W-:-:S05]  /*0240*/  IMAD.WIDE R2, R0, 0x4, R2 ;  /* 0x0000000400027825 */ /* 0x001fca00078e0202 */
[----:B------:R1:W-:Y:S02]  /*0250*/  STG.E desc[UR4][R2.64], R5 ;  /* 0x0000000502007986 */ /* 0x0003e4000c101904 */
.L_x_59:
[----:B------:R-:W-:Y:S05]  /*0260*/  BSYNC.RECONVERGENT B0 ;  /* 0x0000000000007941 */ /* 0x000fea0003800200 */
.L_x_58:
[----:B------:R-:W2:Y:S01]  /*0270*/  LDCU UR6, c[0x0][0x3b4] ;  /* 0x00007680ff0677ac */ /* 0x000ea20008000800 */
[----:B------:R-:W-:Y:S01]  /*0280*/  BAR.SYNC.DEFER_BLOCKING 0x0 ;  /* 0x0000000000007b1d */ /* 0x000fe20000010000 */
[----:B--2---:R-:W-:-:S13]  /*0290*/  ISETP.GE.AND P0, PT, R0, UR6, PT ;  /* 0x0000000600007c0c */ /* 0x004fda000bf06270 */
[----:B------:R-:W-:Y:S05]  /*02a0*/  @P0 EXIT ;  /* 0x000000000000094d */ /* 0x000fea0003800000 */
[----:B-1----:R-:W1:Y:S02]  /*02b0*/  LDC.64 R2, c[0x0][0x3f8] ;  /* 0x0000fe00ff027b82 */ /* 0x002e640000000a00 */
[----:B-1----:R-:W-:-:S06]  /*02c0*/  IMAD.WIDE R2, R0, 0x4, R2 ;  /* 0x0000000400027825 */ /* 0x002fcc00078e0202 */
[----:B------:R-:W2:Y:S01]  /*02d0*/  LDG.E R2, desc[UR4][R2.64] ;  /* 0x0000000402027981 */ /* 0x000ea2000c1e1900 */
[----:B------:R-:W-:Y:S01]  /*02e0*/  BSSY.RECONVERGENT B0, `(.L_x_61) ;  /* 0x0000034000007945 */ /* 0x000fe20003800200 */
[----:B--2---:R-:W-:-:S13]  /*02f0*/  ISETP.NE.AND P0, PT, R2, 0x1, PT ;  /* 0x000000010200780c */ /* 0x004fda0003f05270 */
[----:B------:R-:W-:Y:S05]  /*0300*/  @P0 BRA `(.L_x_62) ;  /* 0x0000000000c40947 */ /* 0x000fea0003800000 */
[----:B0-----:R-:W0:Y:S08]  /*0310*/  LDC.64 R4, c[0x0][0x380] ;  /* 0x0000e000ff047b82 */ /* 0x001e300000000a00 */
[----:B------:R-:W1:Y:S08]  /*0320*/  LDC.64 R8, c[0x0][0x410] ;  /* 0x00010400ff087b82 */ /* 0x000e700000000a00 */
[----:B------:R-:W2:Y:S01]  /*0330*/  LDC.64 R6, c[0x0][0x388] ;  /* 0x0000e200ff067b82 */ /* 0x000ea20000000a00 */
[----:B0-----:R-:W-:-:S05]  /*0340*/  IMAD.WIDE R4, R0, 0x4, R4 ;  /* 0x0000000400047825 */ /* 0x001fca00078e0204 */
[----:B------:R-:W1:Y:S02]  /*0350*/  LDG.E R3, desc[UR4][R4.64] ;  /* 0x0000000404037981 */ /* 0x000e64000c1e1900 */
[----:B-1----:R-:W-:-:S05]  /*0360*/  IMAD.WIDE R2, R3, 0x4, R8 ;  /* 0x0000000403027825 */ /* 0x002fca00078e0208 */
[----:B------:R-:W3:Y:S02]  /*0370*/  LDG.E R10, desc[UR4][R2.64] ;  /* 0x00000004020a7981 */ /* 0x000ee4000c1e1900 */
[----:B---3--:R-:W-:-:S13]  /*0380*/  ISETP.NE.AND P0, PT, R10, -0x1, PT ;  /* 0xffffffff0a00780c */ /* 0x008fda0003f05270 */
[----:B--2---:R-:W-:Y:S05]  /*0390*/  @!P0 BRA `(.L_x_62) ;  /* 0x0000000000a08947 */ /* 0x004fea0003800000 */
[----:B------:R-:W-:-:S05]  /*03a0*/  IMAD.WIDE R6, R0, 0x4, R6 ;  /* 0x0000000400067825 */ /* 0x000fca00078e0206 */
[----:B------:R-:W2:Y:S02]  /*03b0*/  LDG.E R5, desc[UR4][R6.64] ;  /* 0x0000000406057981 */ /* 0x000ea4000c1e1900 */
[----:B--2---:R-:W-:-:S05]  /*03c0*/  IMAD.WIDE R4, R5, 0x4, R8 ;  /* 0x0000000405047825 */ /* 0x004fca00078e0208 */
[----:B------:R-:W2:Y:S02]  /*03d0*/  LDG.E R8, desc[UR4][R4.64] ;  /* 0x0000000404087981 */ /* 0x000ea4000c1e1900 */
[----:B--2---:R-:W-:-:S13]  /*03e0*/  ISETP.NE.AND P0, PT, R8, -0x1, PT ;  /* 0xffffffff0800780c */ /* 0x004fda0003f05270 */
[----:B------:R-:W-:Y:S05]  /*03f0*/  @!P0 BRA `(.L_x_62) ;  /* 0x0000000000888947 */ /* 0x000fea0003800000 */
[----:B------:R-:W0:Y:S01]  /*0400*/  S2R R9, SR_LANEID ;  /* 0x0000000000097919 */ /* 0x000e220000000000 */
[----:B------:R-:W-:Y:S01]  /*0410*/  VOTEU.ANY UR6, UPT, PT ;  /* 0x0000000000067886 */ /* 0x000fe200038e0100 */
[----:B------:R-:W1:Y:S01]  /*0420*/  LDC.64 R6, c[0x0][0x408] ;  /* 0x00010200ff067b82 */ /* 0x000e620000000a00 */
[----:B------:R-:W0:Y:S01]  /*0430*/  FLO.U32 R12, UR6 ;  /* 0x00000006000c7d00 */ /* 0x000e2200080e0000 */
[----:B------:R-:W2:Y:S06]  /*0440*/  S2R R14, SR_LTMASK ;  /* 0x00000000000e7919 */ /* 0x000eac0000003900 */
[----:B------:R-:W3:Y:S01]  /*0450*/  LDC.64 R10, c[0x0][0x3b8] ;  /* 0x0000ee00ff0a7b82 */ /* 0x000ee20000000a00 */
[----:B------:R-:W1:Y:S01]  /*0460*/  POPC R15, UR6 ;  /* 0x00000006000f7d09 */ /* 0x000e620008000000 */
[----:B0-----:R-:W-:-:S06]  /*0470*/  ISETP.EQ.U32.AND P0, PT, R12, R9, PT ;  /* 0x000000090c00720c */ /* 0x001fcc0003f02070 */
[----:B------:R-:W0:Y:S07]  /*0480*/  LDC.64 R8, c[0x0][0x418] ;  /* 0x00010600ff087b82 */ /* 0x000e2e0000000a00 */
[----:B-1----:R-:W4:Y:S01]  /*0490*/  @P0 ATOMG.E.ADD.STRONG.GPU PT, R15, desc[UR4][R6.64], R15 ;  /* 0x8000000f060f09a8 */ /* 0x002f2200081ef104 */
[----:B--2---:R-:W-:Y:S01]  /*04a0*/  LOP3.LUT R14, R14, UR6, RZ, 0xc0, !PT ;  /* 0x000000060e0e7c12 */ /* 0x004fe2000f8ec0ff */
[----:B------:R-:W1:Y:S05]  /*04b0*/  LDCU.64 UR6, c[0x0][0x3c8] ;  /* 0x00007900ff0677ac */ /* 0x000e6a0008000a00 */
[----:B------:R-:W2:Y:S01]  /*04c0*/  POPC R14, R14 ;  /* 0x0000000e000e7309 */ /* 0x000ea20000000000 */
[----:B0-----:R-:W-:Y:S01]  /*04d0*/  IMAD.WIDE R8, R0, 0x4, R8 ;  /* 0x0000000400087825 */ /* 0x001fe200078e0208 */
[----:B----4-:R-:W2:Y:S02]  /*04e0*/  SHFL.IDX PT, R13, R15, R12, 0x1f ;  /* 0x00001f0c0f0d7589 */ /* 0x010ea400000e0000 */
[----:B--2---:R-:W-:-:S05]  /*04f0*/  IADD3 R13, PT, PT, R13, R14, RZ ;  /* 0x0000000e0d0d7210 */ /* 0x004fca0007ffe0ff */
[----:B------:R0:W-:Y:S04]  /*0500*/  STG.E desc[UR4][R8.64], R13 ;  /* 0x0000000d08007986 */ /* 0x0001e8000c101904 */
[----:B------:R-:W2:Y:S01]  /*0510*/  LDG.E R3, desc[UR4][R2.64] ;  /* 0x0000000402037981 */ /* 0x000ea2000c1e1900 */
[----:B---3--:R-:W-:Y:S02]  /*0520*/  IMAD.WIDE R6, R13, 0x4, R10 ;  /* 0x000000040d067825 */ /* 0x008fe400078e020a */
[----:B------:R-:W3:Y:S01]  /*0530*/  LDC.64 R10, c[0x0][0x3c0] ;  /* 0x0000f000ff0a7b82 */ /* 0x000ee20000000a00 */
[----:B-1----:R-:W-:-:S04]  /*0540*/  ISETP.NE.U32.AND P0, PT, RZ, UR6, PT ;  /* 0x00000006ff007c0c */ /* 0x002fc8000bf05070 */
[----:B------:R-:W-:Y:S01]  /*0550*/  ISETP.NE.AND.EX P0, PT, RZ, UR7, PT, P0 ;  /* 0x00000007ff007c0c */ /* 0x000fe2000bf05300 */
[----:B--2---:R0:W-:Y:S04]  /*0560*/  STG.E desc[UR4][R6.64], R3 ;  /* 0x0000000306007986 */ /* 0x0041e8000c101904 */
[----:B------:R-:W2:Y:S01]  /*0570*/  LDG.E R5, desc[UR4][R4.64] ;  /* 0x0000000404057981 */ /* 0x000ea2000c1e1900 */
[----:B---3--:R-:W-:-:S05]  /*0580*/  IMAD.WIDE R10, R13, 0x4, R10 ;  /* 0x000000040d0a7825 */ /* 0x008fca00078e020a */
[----:B--2---:R0:W-:Y:S02]  /*0590*/  STG.E desc[UR4][R10.64], R5 ;  /* 0x000000050a007986 */ /* 0x0041e4000c101904 */
[----:B------:R-:W-:Y:S05]  /*05a0*/  @!P0 EXIT ;  /* 0x000000000000894d */ /* 0x000fea0003800000 */
[----:B0-----:R-:W0:Y:S08]  /*05b0*/  LDC.64 R2, c[0x0][0x390] ;  /* 0x0000e400ff027b82 */ /* 0x001e300000000a00 */
[----:B------:R-:W1:Y:S01]  /*05c0*/  LDC.64 R4, c[0x0][0x3c8] ;  /* 0x0000f200ff047b82 */ /* 0x000e620000000a00 */
[----:B0-----:R-:W-:-:S06]  /*05d0*/  IMAD.WIDE R2, R0, 0x4, R2 ;  /* 0x0000000400027825 */ /* 0x001fcc00078e0202 */
[----:B------:R-:W2:Y:S01]  /*05e0*/  LDG.E R3, desc[UR4][R2.64] ;  /* 0x0000000402037981 */ /* 0x000ea2000c1e1900 */
[----:B-1----:R-:W-:-:S05]  /*05f0*/  IMAD.WIDE R4, R13, 0x4, R4 ;  /* 0x000000040d047825 */ /* 0x002fca00078e0204 */
[----:B--2---:R-:W-:Y:S01]  /*0600*/  STG.E desc[UR4][R4.64], R3 ;  /* 0x0000000304007986 */ /* 0x004fe2000c101904 */
[----:B------:R-:W-:Y:S05]  /*0610*/  EXIT ;  /* 0x000000000000794d */ /* 0x000fea0003800000 */
.L_x_62:
[----:B------:R-:W-:Y:S05]  /*0620*/  BSYNC.RECONVERGENT B0 ;  /* 0x0000000000007941 */ /* 0x000fea0003800200 */
.L_x_61:
[----:B------:R-:W1:Y:S01]  /*0630*/  LDC.64 R2, c[0x0][0x418] ;  /* 0x00010600ff027b82 */ /* 0x000e620000000a00 */
[----:B0-----:R-:W-:Y:S01]  /*0640*/  MOV R5, 0xffffffff ;  /* 0xffffffff00057802 */ /* 0x001fe20000000f00 */
[----:B-1----:R-:W-:-:S05]  /*0650*/  IMAD.WIDE R2, R0, 0x4, R2 ;  /* 0x0000000400027825 */ /* 0x002fca00078e0202 */
[----:B------:R-:W-:Y:S01]  /*0660*/  STG.E desc[UR4][R2.64], R5 ;  /* 0x0000000502007986 */ /* 0x000fe2000c101904 */
[----:B------:R-:W-:Y:S05]  /*0670*/  EXIT ;  /* 0x000000000000794d */ /* 0x000fea0003800000 */
.L_x_63:
        /* <DEDUP_REMOVED lines=16> */
.L_x_74:


//--------------------- .text._Z24cache_refresh_otf_kernelPKii9GraphData9CacheDataffiPiS3_P17curandStateXORWOW --------------------------
	.section	.text._Z24cache_refresh_otf_kernelPKii9GraphData9CacheDataffiPiS3_P17curandStateXORWOW,"ax",@progbits
	.align	128
        .global         _Z24cache_refresh_otf_kernelPKii9GraphData9CacheDataffiPiS3_P17curandStateXORWOW
        .type           _Z24cache_refresh_otf_kernelPKii9GraphData9CacheDataffiPiS3_P17curandStateXORWOW,@function
        .size           _Z24cache_refresh_otf_kernelPKii9GraphData9CacheDataffiPiS3_P17curandStateXORWOW,(.L_x_75 - _Z24cache_refresh_otf_kernelPKii9GraphData9CacheDataffiPiS3_P17curandStateXORWOW)
        .other          _Z24cache_refresh_otf_kernelPKii9GraphData9CacheDataffiPiS3_P17curandStateXORWOW,@"STO_CUDA_ENTRY STV_DEFAULT"
_Z24cache_refresh_otf_kernelPKii9GraphData9CacheDataffiPiS3_P17curandStateXORWOW:
.text._Z24cache_refresh_otf_kernelPKii9GraphData9CacheDataffiPiS3_P17curandStateXORWOW:
        /* <DEDUP_REMOVED lines=13> */
[----:B------:R-:W2:Y:S01]  /*00d0*/  LDCU UR6, c[0x0][0x3ec] ;  /* 0x00007d80ff0677ac */ /* 0x000ea20008000800 */
[----:B------:R-:W3:Y:S01]  /*00e0*/  LDCU.64 UR8, c[0x0][0x3f0] ;  /* 0x00007e00ff0877ac */ /* 0x000ee20008000a00 */
[----:B0-----:R-:W-:-:S04]  /*00f0*/  IMAD.WIDE R4, R3, 0x4, R4 ;  /* 0x0000000403047825 */ /* 0x001fc800078e0204 */
[----:B------:R-:W0:Y:S02]  /*0100*/  LDC.64 R2, c[0x0][0x3a8] ;  /* 0x0000ea00ff027b82 */ /* 0x000e240000000a00 */
[----:B-1----:R-:W0:Y:S02]  /*0110*/  LDG.E R4, desc[UR4][R4.64] ;  /* 0x0000000404047981 */ /* 0x002e24000c1e1900 */
[----:B0-----:R-:W-:-:S06]  /*0120*/  IMAD.WIDE R2, R4, 0x4, R2 ;  /* 0x0000000404027825 */ /* 0x001fcc00078e0202 */
[----:B------:R-:W2:Y:S01]  /*0130*/  LDG.E R2, desc[UR4][R2.64] ;  /* 0x0000000402027981 */ /* 0x000ea2000c1e1900 */
[----:B------:R-:W-:-:S05]  /*0140*/  LOP3.LUT R5, R6, 0xfffffc00, RZ, 0xc0, !PT ;  /* 0xfffffc0006057812 */ /* 0x000fca00078ec0ff */
[----:B------:R-:W-:Y:S01]  /*0150*/  IMAD.IADD R5, R0, 0x1, -R5 ;  /* 0x0000000100057824 */ /* 0x000fe200078e0a05 */
[----:B--2---:R-:W-:-:S04]  /*0160*/  VIMNMX R7, PT, PT, R2, UR6, PT ;  /* 0x0000000602077c48 */ /* 0x004fc8000bfe0100 */
[----:B------:R-:W-:-:S05]  /*0170*/  I2FP.F32.S32 R7, R7 ;  /* 0x0000000700077245 */ /* 0x000fca0000201400 */
[----:B---3--:R-:W-:-:S04]  /*0180*/  FMUL R7, R7, UR9 ;  /* 0x0000000907077c20 */ /* 0x008fc80008400000 */
[----:B------:R-:W-:-:S04]  /*0190*/  FMUL R7, R7, UR8 ;  /* 0x0000000807077c20 */ /* 0x000fc80008400000 */
[----:B------:R-:W0:Y:S02]  /*01a0*/  F2I.TRUNC.NTZ R8, R7 ;  /* 0x0000000700087305 */ /* 0x000e24000020f100 */
[----:B0-----:R-:W-:-:S13]  /*01b0*/  ISETP.GE.AND P0, PT, R5, R8, PT ;  /* 0x000000080500720c */ /* 0x001fda0003f06270 */
[----:B------:R-:W-:Y:S05]  /*01c0*/  @P0 EXIT ;  /* 0x000000000000094d */ /* 0x000fea0003800000 */
[----:B------:R-:W0:Y:S01]  /*01d0*/  LDC.64 R8, c[0x0][0x400] ;  /* 0x00010000ff087b82 */ /* 0x000e220000000a00 */
[----:B------:R-:W-:-:S07]  /*01e0*/  IMAD R5, R4, UR6, R5 ;  /* 0x0000000604057c24 */ /* 0x000fce000f8e0205 */
[----:B------:R-:W1:Y:S08]  /*01f0*/  LDC.64 R2, c[0x0][0x410] ;  /* 0x00010400ff027b82 */ /* 0x000e700000000a00 */
[----:B------:R-:W2:Y:S01]  /*0200*/  LDC.64 R10, c[0x0][0x3b8] ;  /* 0x0000ee00ff0a7b82 */ /* 0x000ea20000000a00 */
[----:B0-----:R-:W-:-:S05]  /*0210*/  IMAD.WIDE R8, R0, 0x4, R8 ;  /* 0x0000000400087825 */ /* 0x001fca00078e0208 */
[----:B------:R0:W-:Y:S01]  /*0220*/  STG.E desc[UR4][R8.64], R5 ;  /* 0x0000000508007986 */ /* 0x0001e2000c101904 */
[----:B-1----:R-:W-:-:S05]  /*0230*/  IMAD.WIDE R2, R0, 0x30, R2 ;  /* 0x0000003000027825 */ /* 0x002fca00078e0202 */
[----:B------:R-:W3:Y:S04]  /*0240*/  LDG.E.64 R12, desc[UR4][R2.64] ;  /* 0x00000004020c7981 */ /* 0x000ee8000c1e1b00 */
[----:B------:R-:W4:Y:S01]  /*0250*/  LDG.E.64 R6, desc[UR4][R2.64+0x10] ;  /* 0x0000100402067981 */ /* 0x000f22000c1e1b00 */
[----:B--2---:R-:W-:-:S03]  /*0260*/  IMAD.WIDE R10, R4, 0x4, R10 ;  /* 0x00000004040a7825 */ /* 0x004fc600078e020a */
[----:B------:R-:W2:Y:S04]  /*0270*/  LDG.E.64 R18, desc[UR4][R2.64+0x18] ;  /* 0x0000180402127981 */ /* 0x000ea8000c1e1b00 */
[----:B------:R-:W5:Y:S04]  /*0280*/  LDG.E R15, desc[UR4][R10.64] ;  /* 0x000000040a0f7981 */ /* 0x000f68000c1e1900 */
[----:B------:R-:W5:Y:S04]  /*0290*/  LDG.E R16, desc[UR4][R10.64+0x4] ;  /* 0x000004040a107981 */ /* 0x000f68000c1e1900 */
[----:B------:R-:W2:Y:S04]  /*02a0*/  LDG.E R21, desc[UR4][R2.64+0x20] ;  /* 0x0000200402157981 */ /* 0x000ea8000c1e1900 */
[----:B------:R-:W2:Y:S01]  /*02b0*/  LDG.E.64 R10, desc[UR4][R2.64+0x28] ;  /* 0x00002804020a7981 */ /* 0x000ea2000c1e1b00 */
[----:B---3--:R-:W-:Y:S01]  /*02c0*/  SHF.R.U32.HI R4, RZ, 0x2, R13 ;  /* 0x00000002ff047819 */ /* 0x008fe2000001160d */
[----:B0-----:R-:W-:-:S03]  /*02d0*/  VIADD R8, R12, 0x587c5 ;  /* 0x000587c50c087836 */ /* 0x001fc60000000000 */
[----:B------:R-:W-:Y:S01]  /*02e0*/  LOP3.LUT R4, R4, R13, RZ, 0x3c, !PT ;  /* 0x0000000d04047212 */ /* 0x000fe200078e3cff */
[----:B----4-:R-:W-:-:S03]  /*02f0*/  IMAD.SHL.U32 R14, R7, 0x10, RZ ;  /* 0x00000010070e7824 */ /* 0x010fc600078e00ff */
[----:B------:R-:W-:-:S04]  /*0300*/  SHF.L.U32 R13, R4, 0x1, RZ ;  /* 0x00000001040d7819 */ /* 0x000fc800000006ff */
[----:B------:R-:W-:-:S04]  /*0310*/  LOP3.LUT R13, R7, R14, R13, 0x96, !PT ;  /* 0x0000000e070d7212 */ /* 0x000fc800078e960d */
[----:B------:R-:W-:Y:S01]  /*0320*/  LOP3.LUT R5, R13, R4, RZ, 0x3c, !PT ;  /* 0x000000040d057212 */ /* 0x000fe200078e3cff */
[----:B------:R-:W-:Y:S01]  /*0330*/  IMAD.MOV.U32 R13, RZ, RZ, 0x2f800000 ;  /* 0x2f800000ff0d7424 */ /* 0x000fe200078e00ff */
[----:B-----5:R-:W-:Y:S02]  /*0340*/  IADD3 R16, PT, PT, -R15, R16, RZ ;  /* 0x000000100f107210 */ /* 0x020fe40007ffe1ff */
[----:B------:R-:W-:Y:S02]  /*0350*/  IADD3 R4, PT, PT, R5, R8, RZ ;  /* 0x0000000805047210 */ /* 0x000fe40007ffe0ff */
[----:B------:R-:W-:Y:S02]  /*0360*/  I2FP.F32.S32 R9, R16 ;  /* 0x0000001000097245 */ /* 0x000fe40000201400 */
[----:B------:R-:W-:Y:S01]  /*0370*/  I2FP.F32.U32 R4, R4 ;  /* 0x0000000400047245 */ /* 0x000fe20000201000 */
[----:B------:R-:W3:Y:S04]  /*0380*/  LDG.E.64 R16, desc[UR4][R2.64+0x8] ;  /* 0x0000080402107981 */ /* 0x000ee8000c1e1b00 */
[----:B------:R-:W-:-:S02]  /*0390*/  FFMA R4, R4, R13, 1.1641532182693481445e-10 ;  /* 0x2f00000004047423 */ /* 0x000fc4000000000d */
[----:B------:R-:W0:Y:S02]  /*03a0*/  LDC.64 R12, c[0x0][0x3b0] ;  /* 0x0000ec00ff0c7b82 */ /* 0x000e240000000a00 */
[----:B------:R-:W-:-:S06]  /*03b0*/  FMUL R4, R4, R9 ;  /* 0x0000000904047220 */ /* 0x000fcc0000400000 */
[----:B------:R-:W1:Y:S02]  /*03c0*/  F2I.TRUNC.NTZ R4, R4 ;  /* 0x0000000400047305 */ /* 0x000e64000020f100 */
[----:B-1----:R-:W-:-:S04]  /*03d0*/  IMAD.IADD R15, R15, 0x1, R4 ;  /* 0x000000010f0f7824 */ /* 0x002fc800078e0204 */
[----:B0-----:R-:W-:Y:S02]  /*03e0*/  IMAD.WIDE R12, R15, 0x4, R12 ;  /* 0x000000040f0c7825 */ /* 0x001fe400078e020c */
[----:B------:R-:W0:Y:S04]  /*03f0*/  LDC.64 R14, c[0x0][0x408] ;  /* 0x00010200ff0e7b82 */ /* 0x000e280000000a00 */
[----:B------:R-:W4:Y:S01]  /*0400*/  LDG.E R13, desc[UR4][R12.64] ;  /* 0x000000040c0d7981 */ /* 0x000f22000c1e1900 */
[----:B------:R-:W-:Y:S02]  /*0410*/  MOV R23, R6 ;  /* 0x0000000600177202 */ /* 0x000fe40000000f00 */
[----:B------:R-:W-:Y:S01]  /*0420*/  MOV R4, R7 ;  /* 0x0000000700047202 */ /* 0x000fe20000000f00 */
[----:B0-----:R-:W-:-:S04]  /*0430*/  IMAD.WIDE R14, R0, 0x4, R14 ;  /* 0x00000004000e7825 */ /* 0x001fc800078e020e */
[----:B---3--:R-:W-:Y:S01]  /*0440*/  IMAD.MOV.U32 R9, RZ, RZ, R16 ;  /* 0x000000ffff097224 */ /* 0x008fe200078e0010 */
[----:B------:R-:W-:Y:S01]  /*0450*/  MOV R22, R17 ;  /* 0x0000001100167202 */ /* 0x000fe20000000f00 */
[----:B----4-:R-:W-:Y:S04]  /*0460*/  STG.E desc[UR4][R14.64], R13 ;  /* 0x0000000d0e007986 */ /* 0x010fe8000c101904 */
[----:B------:R-:W-:Y:S04]  /*0470*/  STG.E.64 desc[UR4][R2.64], R8 ;  /* 0x0000000802007986 */ /* 0x000fe8000c101b04 */
[----:B------:R-:W-:Y:S04]  /*0480*/  STG.E.64 desc[UR4][R2.64+0x8], R22 ;  /* 0x0000081602007986 */ /* 0x000fe8000c101b04 */
[----:B------:R-:W-:Y:S04]  /*0490*/  STG.E.64 desc[UR4][R2.64+0x10], R4 ;  /* 0x0000100402007986 */ /* 0x000fe8000c101b04 */
[----:B--2---:R-:W-:Y:S04]  /*04a0*/  STG.E.64 desc[UR4][R2.64+0x18], R18 ;  /* 0x0000181202007986 */ /* 0x004fe8000c101b04 */
[----:B------:R-:W-:Y:S04]  /*04b0*/  STG.E.64 desc[UR4][R2.64+0x28], R10 ;  /* 0x0000280a02007986 */ /* 0x000fe8000c101b04 */
[----:B------:R-:W-:Y:S01]  /*04c0*/  STG.E desc[UR4][R2.64+0x20], R21 ;  /* 0x0000201502007986 */ /* 0x000fe2000c101904 */
[----:B------:R-:W-:Y:S05]  /*04d0*/  EXIT ;  /* 0x000000000000794d */ /* 0x000fea0003800000 */
.L_x_64:
        /* <DEDUP_REMOVED lines=10> */
.L_x_75:


//--------------------- .text._Z28neighbor_sampling_fcr_kernelPKii9GraphData9CacheDataS0_fbPiS3_P17curandStateXORWOW --------------------------
	.section	.text._Z28neighbor_sampling_fcr_kernelPKii9GraphData9CacheDataS0_fbPiS3_P17curandStateXORWOW,"ax",@progbits
	.align	128
        .global         _Z28neighbor_sampling_fcr_kernelPKii9GraphData9CacheDataS0_fbPiS3_P17curandStateXORWOW
        .type           _Z28neighbor_sampling_fcr_kernelPKii9GraphData9CacheDataS0_fbPiS3_P17curandStateXORWOW,@function
        .size           _Z28neighbor_sampling_fcr_kernelPKii9GraphData9CacheDataS0_fbPiS3_P17curandStateXORWOW,(.L_x_76 - _Z28neighbor_sampling_fcr_kernelPKii9GraphData9CacheDataS0_fbPiS3_P17curandStateXORWOW)
        .other          _Z28neighbor_sampling_fcr_kernelPKii9GraphData9CacheDataS0_fbPiS3_P17curandStateXORWOW,@"STO_CUDA_ENTRY STV_DEFAULT"
_Z28neighbor_sampling_fcr_kernelPKii9GraphData9CacheDataS0_fbPiS3_P17curandStateXORWOW:
.text._Z28neighbor_sampling_fcr_kernelPKii9GraphData9CacheDataS0_fbPiS3_P17curandStateXORWOW:
        /* <DEDUP_REMOVED lines=12> */
[----:B------:R-:W1:Y:S07]  /*00c0*/  LDCU.64 UR6, c[0x0][0x358] ;  /* 0x00006b00ff0677ac */ /* 0x000e6e0008000a00 */
[----:B------:R-:W2:Y:S01]  /*00d0*/  LDC.64 R2, c[0x0][0x380] ;  /* 0x0000e000ff027b82 */ /* 0x000ea20000000a00 */
[----:B------:R-:W-:Y:S01]  /*00e0*/  LOP3.LUT R15, R4, 0xfffffc00, RZ, 0xc0, !PT ;  /* 0xfffffc00040f7812 */ /* 0x000fe200078ec0ff */
[----:B------:R-:W3:Y:S01]  /*00f0*/  LDCU.U8 UR4, c[0x0][0x3fc] ;  /* 0x00007f80ff0477ac */ /* 0x000ee20008000000 */
[----:B------:R-:W4:Y:S05]  /*0100*/  LDCU UR5, c[0x0][0x3f8] ;  /* 0x00007f00ff0577ac */ /* 0x000f2a0008000800 */
[----:B------:R-:W5:Y:S01]  /*0110*/  LDC.64 R10, c[0x0][0x408] ;  /* 0x00010200ff0a7b82 */ /* 0x000f620000000a00 */
[----:B------:R-:W4:Y:S01]  /*0120*/  LDCU UR8, c[0x0][0x3e8] ;  /* 0x00007d00ff0877ac */ /* 0x000f220008000800 */
[----:B0-----:R-:W-:-:S06]  /*0130*/  IMAD.WIDE R8, R5, 0x4, R8 ;  /* 0x0000000405087825 */ /* 0x001fcc00078e0208 */
[----:B------:R-:W0:Y:S01]  /*0140*/  LDC.64 R12, c[0x0][0x3a8] ;  /* 0x0000ea00ff0c7b82 */ /* 0x000e220000000a00 */
[----:B-1----:R-:W4:Y:S01]  /*0150*/  LDG.E R8, desc[UR6][R8.64] ;  /* 0x0000000608087981 */ /* 0x002f22000c1e1900 */
[----:B--2---:R-:W-:-:S05]  /*0160*/  IMAD.WIDE R2, R5, 0x4, R2 ;  /* 0x0000000405027825 */ /* 0x004fca00078e0202 */
[----:B------:R5:W0:Y:S01]  /*0170*/  LDG.E R7, desc[UR6][R2.64] ;  /* 0x0000000602077981 */ /* 0x000a22000c1e1900 */
[----:B------:R-:W-:Y:S01]  /*0180*/  IMAD.IADD R4, R0, 0x1, -R15 ;  /* 0x0000000100047824 */ /* 0x000fe200078e0a0f */
[----:B---3--:R-:W-:-:S04]  /*0190*/  UPRMT UR4, UR4, 0x8880, URZ ;  /* 0x0000888004047896 */ /* 0x008fc800080000ff */
[----:B------:R-:W-:Y:S01]  /*01a0*/  ISETP.NE.AND P0, PT, R4, RZ, PT ;  /* 0x000000ff0400720c */ /* 0x000fe20003f05270 */
[----:B------:R-:W-:Y:S01]  /*01b0*/  UISETP.NE.AND UP0, UPT, UR4, URZ, UPT ;  /* 0x000000ff0400728c */ /* 0x000fe2000bf05270 */
[----:B-----5:R-:W-:-:S03]  /*01c0*/  IMAD.WIDE R2, R5, 0x4, R10 ;  /* 0x0000000405027825 */ /* 0x020fc600078e020a */
[----:B----4-:R-:W-:-:S08]  /*01d0*/  UISETP.LT.OR UP0, UPT, UR8, 0x1, !UP0 ;  /* 0x000000010800788c */ /* 0x010fd0000c701670 */
[----:B------:R1:W-:Y:S01]  /*01e0*/  @!P0 STG.E desc[UR6][R2.64], RZ ;  /* 0x000000ff02008986 */ /* 0x0003e2000c101906 */
[----:B------:R-:W-:Y:S01]  /*01f0*/  BAR.SYNC.DEFER_BLOCKING 0x0 ;  /* 0x0000000000007b1d */ /* 0x000fe20000010000 */
[----:B------:R-:W-:-:S05]  /*0200*/  I2FP.F32.S32 R8, R8 ;  /* 0x0000000800087245 */ /* 0x000fca0000201400 */
[----:B------:R-:W-:Y:S01]  /*0210*/  FMUL R5, R8, UR5 ;  /* 0x0000000508057c20 */ /* 0x000fe20008400000 */
[----:B0-----:R-:W-:-:S03]  /*0220*/  IMAD.WIDE R8, R7, 0x4, R12 ;  /* 0x0000000407087825 */ /* 0x001fc600078e020c */
[----:B------:R1:W0:Y:S01]  /*0230*/  F2I.TRUNC.NTZ R6, R5 ;  /* 0x0000000500067305 */ /* 0x000222000020f100 */
[----:B------:R-:W-:Y:S05]  /*0240*/  BRA.U UP0, `(.L_x_65) ;  /* 0x0000000100407547 */ /* 0x000fea000b800000 */
[----:B-1----:R-:W0:Y:S01]  /*0250*/  LDG.E R5, desc[UR6][R8.64] ;  /* 0x0000000608057981 */ /* 0x002e22000c1e1900 */
[----:B------:R-:W0:Y:S01]  /*0260*/  LDCU UR4, c[0x0][0x3ec] ;  /* 0x00007d80ff0477ac */ /* 0x000e220008000800 */
[----:B------:R-:W-:Y:S01]  /*0270*/  BSSY.RECONVERGENT B0, `(.L_x_65) ;  /* 0x000000d000007945 */ /* 0x000fe20003800200 */
[----:B0-----:R-:W-:-:S04]  /*0280*/  VIMNMX3 R5, R5, UR4, R6, PT ;  /* 0x0000000405057c0f */ /* 0x001fc8000b800106 */
[----:B------:R-:W-:-:S13]  /*0290*/  ISETP.GT.AND P0, PT, R5, R4, PT ;  /* 0x000000040500720c */ /* 0x000fda0003f04270 */
[----:B------:R-:W-:Y:S05]  /*02a0*/  @!P0 BRA `(.L_x_66) ;  /* 0x0000000000248947 */ /* 0x000fea0003800000 */
[----:B------:R-:W0:Y:S01]  /*02b0*/  LDC.64 R10, c[0x0][0x3d0] ;  /* 0x0000f400ff0a7b82 */ /* 0x000e220000000a00 */
[----:B------:R-:W-:-:S07]  /*02c0*/  IMAD R5, R7, UR4, R4 ;  /* 0x0000000407057c24 */ /* 0x000fce000f8e0204 */
[----:B------:R-:W1:Y:S01]  /*02d0*/  LDC.64 R12, c[0x0][0x400] ;  /* 0x00010000ff0c7b82 */ /* 0x000e620000000a00 */
[----:B0-----:R-:W-:-:S06]  /*02e0*/  IMAD.WIDE R10, R5, 0x4, R10 ;  /* 0x00000004050a7825 */ /* 0x001fcc00078e020a */
[----:B------:R-:W2:Y:S01]  /*02f0*/  LDG.E R11, desc[UR6][R10.64] ;  /* 0x000000060a0b7981 */ /* 0x000ea2000c1e1900 */
[----:B------:R-:W-:Y:S02]  /*0300*/  IMAD.MOV.U32 R5, RZ, RZ, 0x1 ;  /* 0x00000001ff057424 */ /* 0x000fe400078e00ff */
[----:B-1----:R-:W-:-:S05]  /*0310*/  IMAD.WIDE R12, R0, 0x4, R12 ;  /* 0x00000004000c7825 */ /* 0x002fca00078e020c */
[----:B--2---:R0:W-:Y:S04]  /*0320*/  STG.E desc[UR6][R12.64], R11 ;  /* 0x0000000b0c007986 */ /* 0x0041e8000c101906 */
[----:B------:R0:W-:Y:S02]  /*0330*/  REDG.E.ADD.STRONG.GPU desc[UR6][R2.64], R5 ;  /* 0x000000050200798e */ /* 0x0001e4000c12e106 */
.L_x_66:
[----:B------:R-:W-:Y:S05]  /*0340*/  BSYNC.RECONVERGENT B0 ;  /* 0x0000000000007941 */ /* 0x000fea0003800200 */
.L_x_65:
[----:B01----:R-:W2:Y:S02]  /*0350*/  LDG.E R5, desc[UR6][R2.64] ;  /* 0x0000000602057981 */ /* 0x003ea4000c1e1900 */
[----:B--2---:R-:W-:-:S04]  /*0360*/  IADD3 R11, PT, PT, R6, -R5, RZ ;  /* 0x80000005060b7210 */ /* 0x004fc80007ffe0ff */
[----:B------:R-:W-:-:S13]  /*0370*/  ISETP.GE.AND P0, PT, R4, R11, PT ;  /* 0x0000000b0400720c */ /* 0x000fda0003f06270 */
[----:B------:R-:W-:Y:S05]  /*0380*/  @P0 EXIT ;  /* 0x000000000000094d */ /* 0x000fea0003800000 */
[----:B------:R-:W2:Y:S02]  /*0390*/  LDG.E R9, desc[UR6][R8.64] ;  /* 0x0000000608097981 */ /* 0x000ea4000c1e1900 */
[----:B--2---:R-:W-:-:S13]  /*03a0*/  ISETP.GE.AND P0, PT, R4, R9, PT ;  /* 0x000000090400720c */ /* 0x004fda0003f06270 */
[----:B------:R-:W-:Y:S05]  /*03b0*/  @P0 EXIT ;  /* 0x000000000000094d */ /* 0x000fea0003800000 */
[----:B------:R-:W0:Y:S02]  /*03c0*/  LDC.64 R8, c[0x0][0x3b8] ;  /* 0x0000ee00ff087b82 */ /* 0x000e240000000a00 */
[----:B0-----:R-:W-:-:S05]  /*03d0*/  IMAD.WIDE R6, R7, 0x4, R8 ;  /* 0x0000000407067825 */ /* 0x001fca00078e0208 */
[----:B------:R-:W2:Y:S04]  /*03e0*/  LDG.E R13, desc[UR6][R6.64] ;  /* 0x00000006060d7981 */ /* 0x000ea8000c1e1900 */
[----:B------:R-:W3:Y:S01]  /*03f0*/  LDG.E R8, desc[UR6][R6.64+0x4] ;  /* 0x0000040606087981 */ /* 0x000ee2000c1e1900 */
[----:B--2---:R-:W-:-:S05]  /*0400*/  IMAD.IADD R9, R4, 0x1, R13 ;  /* 0x0000000104097824 */ /* 0x004fca00078e020d */
[----:B---3--:R-:W-:-:S13]  /*0410*/  ISETP.GE.AND P0, PT, R9, R8, PT ;  /* 0x000000080900720c */ /* 0x008fda0003f06270 */
[----:B------:R-:W-:Y:S05]  /*0420*/  @P0 EXIT ;  /* 0x000000000000094d */ /* 0x000fea0003800000 */
[----:B------:R-:W0:Y:S01]  /*0430*/  LDC.64 R6, c[0x0][0x410] ;  /* 0x00010400ff067b82 */ /* 0x000e220000000a00 */
[----:B------:R-:W-:Y:S01]  /*0440*/  IADD3 R8, PT, PT, -R13, R8, RZ ;  /* 0x000000080d087210 */ /* 0x000fe20007ffe1ff */
[----:B------:R-:W-:-:S06]  /*0450*/  IMAD.MOV.U32 R17, RZ, RZ, 0x2f800000 ;  /* 0x2f800000ff117424 */ /* 0x000fcc00078e00ff */
[----:B------:R-:W1:Y:S08]  /*0460*/  LDC.64 R18, c[0x0][0x3b0] ;  /* 0x0000ec00ff127b82 */ /* 0x000e700000000a00 */
[----:B------:R-:W2:Y:S01]  /*0470*/  LDC.64 R20, c[0x0][0x400] ;  /* 0x00010000ff147b82 */ /* 0x000ea20000000a00 */
[----:B0-----:R-:W-:-:S05]  /*0480*/  IMAD.WIDE R6, R0, 0x30, R6 ;  /* 0x0000003000067825 */ /* 0x001fca00078e0206 */
[----:B------:R-:W3:Y:S04]  /*0490*/  LDG.E.64 R14, desc[UR6][R6.64] ;  /* 0x00000006060e7981 */ /* 0x000ee8000c1e1b00 */
[----:B------:R-:W4:Y:S04]  /*04a0*/  LDG.E.64 R10, desc[UR6][R6.64+0x10] ;  /* 0x00001006060a7981 */ /* 0x000f28000c1e1b00 */
[----:B------:R-:W5:Y:S01]  /*04b0*/  LDG.E R23, desc[UR6][R6.64+0x20] ;  /* 0x0000200606177981 */ /* 0x000f62000c1e1900 */
[----:B---3--:R-:W-:-:S04]  /*04c0*/  SHF.R.U32.HI R4, RZ, 0x2, R15 ;  /* 0x00000002ff047819 */ /* 0x008fc8000001160f */
[----:B------:R-:W-:Y:S02]  /*04d0*/  LOP3.LUT R9, R4, R15, RZ, 0x3c, !PT ;  /* 0x0000000f04097212 */ /* 0x000fe400078e3cff */
[----:B----4-:R-:W-:Y:S02]  /*04e0*/  SHF.L.U32 R4, R11, 0x4, RZ ;  /* 0x000000040b047819 */ /* 0x010fe400000006ff */
[----:B------:R-:W-:Y:S01]  /*04f0*/  I2FP.F32.S32 R15, R8 ;  /* 0x00000008000f7245 */ /* 0x000fe20000201400 */
[----:B------:R-:W-:-:S05]  /*0500*/  IMAD.SHL.U32 R12, R9, 0x2, RZ ;  /* 0x00000002090c7824 */ /* 0x000fca00078e00ff */
[----:B------:R-:W-:Y:S02]  /*0510*/  LOP3.LUT R12, R11, R4, R12, 0x96, !PT ;  /* 0x000000040b0c7212 */ /* 0x000fe400078e960c */
[----:B------:R-:W-:Y:S02]  /*0520*/  IADD3 R4, PT, PT, R14, 0x587c5, RZ ;  /* 0x000587c50e047810 */ /* 0x000fe40007ffe0ff */
[----:B------:R-:W-:-:S05]  /*0530*/  LOP3.LUT R9, R12, R9, RZ, 0x3c, !PT ;  /* 0x000000090c097212 */ /* 0x000fca00078e3cff */
[----:B------:R-:W-:-:S05]  /*0540*/  IMAD.IADD R12, R9, 0x1, R4 ;  /* 0x00000001090c7824 */ /* 0x000fca00078e0204 */
[----:B------:R-:W-:-:S05]  /*0550*/  I2FP.F32.U32 R12, R12 ;  /* 0x0000000c000c7245 */ /* 0x000fca0000201000 */
[----:B------:R-:W-:Y:S02]  /*0560*/  FFMA R12, R12, R17, 1.1641532182693481445e-10 ;  /* 0x2f0000000c0c7423 */ /* 0x000fe40000000011 */
[----:B------:R-:W3:Y:S02]  /*0570*/  LDG.E.64 R16, desc[UR6][R6.64+0x8] ;  /* 0x0000080606107981 */ /* 0x000ee4000c1e1b00 */
[----:B------:R-:W-:Y:S02]  /*0580*/  FMUL R8, R12, R15 ;  /* 0x0000000f0c087220 */ /* 0x000fe40000400000 */
[----:B------:R-:W4:Y:S04]  /*0590*/  LDG.E.64 R14, desc[UR6][R6.64+0x18] ;  /* 0x00001806060e7981 */ /* 0x000f28000c1e1b00 */
[----:B------:R-:W0:Y:S02]  /*05a0*/  F2I.TRUNC.NTZ R8, R8 ;  /* 0x0000000800087305 */ /* 0x000e24000020f100 */
[----:B0-----:R-:W-:-:S05]  /*05b0*/  IADD3 R13, PT, PT, R13, R8, RZ ;  /* 0x000000080d0d7210 */ /* 0x001fca0007ffe0ff */
[----:B-1----:R-:W-:Y:S02]  /*05c0*/  IMAD.WIDE R18, R13, 0x4, R18 ;  /* 0x000000040d127825 */ /* 0x002fe400078e0212 */
[----:B------:R-:W5:Y:S04]  /*05d0*/  LDG.E.64 R12, desc[UR6][R6.64+0x28] ;  /* 0x00002806060c7981 */ /* 0x000f68000c1e1b00 */
[----:B------:R-:W4:Y:S01]  /*05e0*/  LDG.E R19, desc[UR6][R18.64] ;  /* 0x0000000612137981 */ /* 0x000f22000c1e1900 */
[----:B------:R-:W-:Y:S02]  /*05f0*/  IMAD.IADD R5, R0, 0x1, R5 ;  /* 0x0000000100057824 */ /* 0x000fe400078e0205 */
[----:B------:R-:W-:Y:S02]  /*0600*/  HFMA2 R25, -RZ, RZ, 0, 5.9604644775390625e-08 ;  /* 0x00000001ff197431 */ /* 0x000fe400000001ff */
[----:B------:R-:W-:-:S02]  /*0610*/  IMAD.MOV.U32 R27, RZ, RZ, R10 ;  /* 0x000000ffff1b7224 */ /* 0x000fc400078e000a */
[----:B--2---:R-:W-:Y:S01]  /*0620*/  IMAD.WIDE R20, R5, 0x4, R20 ;  /* 0x0000000405147825 */ /* 0x004fe200078e0214 */
[----:B------:R-:W-:Y:S02]  /*0630*/  MOV R8, R11 ;  /* 0x0000000b00087202 */ /* 0x000fe40000000f00 */
[----:B---3--:R-:W-:Y:S01]  /*0640*/  MOV R5, R16 ;  /* 0x0000001000057202 */ /* 0x008fe20000000f00 */
[----:B------:R-:W-:Y:S01]  /*0650*/  IMAD.MOV.U32 R26, RZ, RZ, R17 ;  /* 0x000000ffff1a7224 */ /* 0x000fe200078e0011 */
[----:B----4-:R-:W-:Y:S04]  /*0660*/  STG.E desc[UR6][R20.64], R19 ;  /* 0x0000001314007986 */ /* 0x010fe8000c101906 */
[----:B------:R-:W-:Y:S04]  /*0670*/  REDG.E.ADD.STRONG.GPU desc[UR6][R2.64], R25 ;  /* 0x000000190200798e */ /* 0x000fe8000c12e106 */
[----:B------:R-:W-:Y:S04]  /*0680*/  STG.E.64 desc[UR6][R6.64], R4 ;  /* 0x0000000406007986 */ /* 0x000fe8000c101b06 */
[----:B------:R-:W-:Y:S04]  /*0690*/  STG.E.64 desc[UR6][R6.64+0x8], R26 ;  /* 0x0000081a06007986 */ /* 0x000fe8000c101b06 */
[----:B------:R-:W-:Y:S04]  /*06a0*/  STG.E.64 desc[UR6][R6.64+0x10], R8 ;  /* 0x0000100806007986 */ /* 0x000fe8000c101b06 */
[----:B------:R-:W-:Y:S04]  /*06b0*/  STG.E.64 desc[UR6][R6.64+0x18], R14 ;  /* 0x0000180e06007986 */ /* 0x000fe8000c101b06 */
[----:B-----5:R-:W-:Y:S04]  /*06c0*/  STG.E.64 desc[UR6][R6.64+0x28], R12 ;  /* 0x0000280c06007986 */ /* 0x020fe8000c101b06 */
[----:B------:R-:W-:Y:S01]  /*06d0*/  STG.E desc[UR6][R6.64+0x20], R23 ;  /* 0x0000201706007986 */ /* 0x000fe2000c101906 */
[----:B------:R-:W-:Y:S05]  /*06e0*/  EXIT ;  /* 0x000000000000794d */ /* 0x000fea0003800000 */
.L_x_67:
        /* <DEDUP_REMOVED lines=9> */
.L_x_76:


//--------------------- .nv.global.init           --------------------------
	.section	.nv.global.init,"aw",@progbits
	.align	4
.nv.global.init:
	.type		mrg32k3aM1SubSeq,@object
	.size		mrg32k3aM1SubSeq,(mrg32k3aM2SubSeq - mrg32k3aM1SubSeq)
mrg32k3aM1SubSeq:
        /*0000*/ 	.byte	0x0b, 0xcc, 0xee, 0x04, 0x73, 0x29, 0x8b, 0x6f, 0xf6, 0x53, 0x03, 0xf6, 0x23, 0xf6, 0xea, 0xda
        /* <DEDUP_REMOVED lines=125> */
	.type		mrg32k3aM2SubSeq,@object
	.size		mrg32k3aM2SubSeq,(mrg32k3aM1 - mrg32k3aM2SubSeq)
mrg32k3aM2SubSeq:
        /* <DEDUP_REMOVED lines=126> */
	.type		mrg32k3aM1,@object
	.size		mrg32k3aM1,(mrg32k3aM1Seq - mrg32k3aM1)
mrg32k3aM1:
        /* <DEDUP_REMOVED lines=144> */
	.type		mrg32k3aM1Seq,@object
	.size		mrg32k3aM1Seq,(mrg32k3aM2 - mrg32k3aM1Seq)
mrg32k3aM1Seq:
        /* <DEDUP_REMOVED lines=144> */
	.type		mrg32k3aM2,@object
	.size		mrg32k3aM2,(mrg32k3aM2Seq - mrg32k3aM2)
mrg32k3aM2:
        /* <DEDUP_REMOVED lines=144> */
	.type		mrg32k3aM2Seq,@object
	.size		mrg32k3aM2Seq,(precalc_xorwow_matrix - mrg32k3aM2Seq)
mrg32k3aM2Seq:
        /* <DEDUP_REMOVED lines=144> */
	.type		precalc_xorwow_matrix,@object
	.size		precalc_xorwow_matrix,(precalc_xorwow_offset_matrix - precalc_xorwow_matrix)
precalc_xorwow_matrix:
        /* <DEDUP_REMOVED lines=6400> */
	.type		precalc_xorwow_offset_matrix,@object
	.size		precalc_xorwow_offset_matrix,(.L_1 - precalc_xorwow_offset_matrix)
precalc_xorwow_offset_matrix:
        /* <DEDUP_REMOVED lines=6400> */
.L_1:


//--------------------- .nv.shared.reserved.0     --------------------------
	.section	.nv.shared.reserved.0,"aw",@nobits
	.weak		__nv_reservedSMEM_offset_0_alias
	.size		__nv_reservedSMEM_offset_0_alias, 0, 64
	.other		__nv_reservedSMEM_offset_0_alias,@"STO_CUDA_RESERVED_SHARED STV_DEFAULT"
__nv_reservedSMEM_offset_0_alias:
	.zero		0
	.zero		64


//--------------------- .nv.global                --------------------------
	.section	.nv.global,"aw",@nobits
.nv.global:
	.type		_ZN34_INTERNAL_ce69f286_4_k_cu_68bbcb4e6thrust24THRUST_300001_SM_1000_NS12placeholders2_8E,@object
	.size		_ZN34_INTERNAL_ce69f286_4_k_cu_68bbcb4e6thrust24THRUST_300001_SM_1000_NS12placeholders2_8E,(_ZN34_INTERNAL_ce69f286_4_k_cu_68bbcb4e4cuda3std3__436_GLOBAL__N__ce69f286_4_k_cu_68bbcb4e6ignoreE - _ZN34_INTERNAL_ce69f286_4_k_cu_68bbcb4e6thrust24THRUST_300001_SM_1000_NS12placeholders2_8E)
_ZN34_INTERNAL_ce69f286_4_k_cu_68bbcb4e6thrust24THRUST_300001_SM_1000_NS12placeholders2_8E:
	.zero		1
	.type		_ZN34_INTERNAL_ce69f286_4_k_cu_68bbcb4e4cuda3std3__436_GLOBAL__N__ce69f286_4_k_cu_68bbcb4e6ignoreE,@object
	.size		_ZN34_INTERNAL_ce69f286_4_k_cu_68bbcb4e4cuda3std3__436_GLOBAL__N__ce69f286_4_k_cu_68bbcb4e6ignoreE,(_ZN34_INTERNAL_ce69f286_4_k_cu_68bbcb4e4cuda3std6ranges3__45__cpo4dataE - _ZN34_INTERNAL_ce69f286_4_k_cu_68bbcb4e4cuda3std3__436_GLOBAL__N__ce69f286_4_k_cu_68bbcb4e6ignoreE)
_ZN34_INTERNAL_ce69f286_4_k_cu_68bbcb4e4cuda3std3__436_GLOBAL__N__ce69f286_4_k_cu_68bbcb4e6ignoreE:
	.zero		1
	.type		_ZN34_INTERNAL_ce69f286_4_k_cu_68bbcb4e4cuda3std6ranges3__45__cpo4dataE,@object
	.size		_ZN34_INTERNAL_ce69f286_4_k_cu_68bbcb4e4cuda3std6ranges3__45__cpo4dataE,(_ZN34_INTERNAL_ce69f286_4_k_cu_68bbcb4e6thrust24THRUST_300001_SM_1000_NS6system3cpp3parE - _ZN34_INTERNAL_ce69f286_4_k_cu_68bbcb4e4cuda3std6ranges3__45__cpo4dataE)
_ZN34_INTERNAL_ce69f286_4_k_cu_68bbcb4e4cuda3std6ranges3__45__cpo4dataE:
	.zero		1
	.type		_ZN34_INTERNAL_ce69f286_4_k_cu_68bbcb4e6thrust24THRUST_300001_SM_1000_NS6system3cpp3parE,@object
	.size		_ZN34_INTERNAL_ce69f286_4_k_cu_68bbcb4e6thrust24THRUST_300001_SM_1000_NS6system3cpp3parE,(_ZN34_INTERNAL_ce69f286_4_k_cu_68bbcb4e4cuda3std3__45__cpo5beginE - _ZN34_INTERNAL_ce69f286_4_k_cu_68bbcb4e6thrust24THRUST_300001_SM_1000_NS6system3cpp3parE)
_ZN34_INTERNAL_ce69f286_4_k_cu_68bbcb4e6thrust24THRUST_300001_SM_1000_NS6system3cpp3parE:
	.zero		1
	.type		_ZN34_INTERNAL_ce69f286_4_k_cu_68bbcb4e4cuda3std3__45__cpo5beginE,@object
	.size		_ZN34_INTERNAL_ce69f286_4_k_cu_68bbcb4e4cuda3std3__45__cpo5beginE,(_ZN34_INTERNAL_ce69f286_4_k_cu_68bbcb4e4cuda3std6ranges3__45__cpo5beginE - _ZN34_INTERNAL_ce69f286_4_k_cu_68bbcb4e4cuda3std3__45__cpo5beginE)
_ZN34_INTERNAL_ce69f286_4_k_cu_68bbcb4e4cuda3std3__45__cpo5beginE:
	.zero		1
	.type		_ZN34_INTERNAL_ce69f286_4_k_cu_68bbcb4e4cuda3std6ranges3__45__cpo5beginE,@object
	.size		_ZN34_INTERNAL_ce69f286_4_k_cu_68bbcb4e4cuda3std6ranges3__45__cpo5beginE,(_ZN34_INTERNAL_ce69f286_4_k_cu_68bbcb4e6thrust24THRUST_300001_SM_1000_NS6deviceE - _ZN34_INTERNAL_ce69f286_4_k_cu_68bbcb4e4cuda3std6ranges3__45__cpo5beginE)
_ZN34_INTERNAL_ce69f286_4_k_cu_68bbcb4e4cuda3std6ranges3__45__cpo5beginE:
	.zero		1
	.type		_ZN34_INTERNAL_ce69f286_4_k_cu_68bbcb4e6thrust24THRUST_300001_SM_1000_NS6deviceE,@object
	.size		_ZN34_INTERNAL_ce69f286_4_k_cu_68bbcb4e6thrust24THRUST_300001_SM_1000_NS6deviceE,(_ZN34_INTERNAL_ce69f286_4_k_cu_68bbcb4e4cuda3std3__47nulloptE - _ZN34_INTERNAL_ce69f286_4_k_cu_68bbcb4e6thrust24THRUST_300001_SM_1000_NS6deviceE)
_ZN34_INTERNAL_ce69f286_4_k_cu_68bbcb4e6thrust24THRUST_300001_SM_1000_NS6deviceE:
	.zero		1
	.type		_ZN34_INTERNAL_ce69f286_4_k_cu_68bbcb4e4cuda3std3__47nulloptE,@object
	.size		_ZN34_INTERNAL_ce69f286_4_k_cu_68bbcb4e4cuda3std3__47nulloptE,(_ZN34_INTERNAL_ce69f286_4_k_cu_68bbcb4e4cuda3std6ranges3__45__cpo8distanceE - _ZN34_INTERNAL_ce69f286_4_k_cu_68bbcb4e4cuda3std3__47nulloptE)
_ZN34_INTERNAL_ce69f286_4_k_cu_68bbcb4e4cuda3std3__47nulloptE:
	.zero		1
	.type		_ZN34_INTERNAL_ce69f286_4_k_cu_68bbcb4e4cuda3std6ranges3__45__cpo8distanceE,@object
	.size		_ZN34_INTERNAL_ce69f286_4_k_cu_68bbcb4e4cuda3std6ranges3__45__cpo8distanceE,(_ZN34_INTERNAL_ce69f286_4_k_cu_68bbcb4e6thrust24THRUST_300001_SM_1000_NS12placeholders2_4E - _ZN34_INTERNAL_ce69f286_4_k_cu_68bbcb4e4cuda3std6ranges3__45__cpo8distanceE)
_ZN34_INTERNAL_ce69f286_4_k_cu_68bbcb4e4cuda3std6ranges3__45__cpo8distanceE:
	.zero		1
	.type		_ZN34_INTERNAL_ce69f286_4_k_cu_68bbcb4e6thrust24THRUST_300001_SM_1000_NS12placeholders2_4E,@object
	.size		_ZN34_INTERNAL_ce69f286_4_k_cu_68bbcb4e6thrust24THRUST_300001_SM_1000_NS12placeholders2_4E,(_ZN34_INTERNAL_ce69f286_4_k_cu_68bbcb4e4cuda3std3__45__cpo6rbeginE - _ZN34_INTERNAL_ce69f286_4_k_cu_68bbcb4e6thrust24THRUST_300001_SM_1000_NS12placeholders2_4E)
_ZN34_INTERNAL_ce69f286_4_k_cu_68bbcb4e6thrust24THRUST_300001_SM_1000_NS12placeholders2_4E:
	.zero		1
	.type		_ZN34_INTERNAL_ce69f286_4_k_cu_68bbcb4e4cuda3std3__45__cpo6rbeginE,@object
	.size		_ZN34_INTERNAL_ce69f286_4_k_cu_68bbcb4e4cuda3std3__45__cpo6rbeginE,(_ZN34_INTERNAL_ce69f286_4_k_cu_68bbcb4e4cuda3std6ranges3__45__cpo7advanceE - _ZN34_INTERNAL_ce69f286_4_k_cu_68bbcb4e4cuda3std3__45__cpo6rbeginE)
_ZN34_INTERNAL_ce69f286_4_k_cu_68bbcb4e4cuda3std3__45__cpo6rbeginE:
	.zero		1
	.type		_ZN34_INTERNAL_ce69f286_4_k_cu_68bbcb4e4cuda3std6ranges3__45__cpo7advanceE,@object
	.size		_ZN34_INTERNAL_ce69f286_4_k_cu_68bbcb4e4cuda3std6ranges3__45__cpo7advanceE,(_ZN34_INTERNAL_ce69f286_4_k_cu_68bbcb4e6thrust24THRUST_300001_SM_1000_NS12placeholders3_10E - _ZN34_INTERNAL_ce69f286_4_k_cu_68bbcb4e4cuda3std6ranges3__45__cpo7advanceE)
_ZN34_INTERNAL_ce69f286_4_k_cu_68bbcb4e4cuda3std6ranges3__45__cpo7advanceE:
	.zero		1
	.type		_ZN34_INTERNAL_ce69f286_4_k_cu_68bbcb4e6thrust24THRUST_300001_SM_1000_NS12placeholders3_10E,@object
	.size		_ZN34_INTERNAL_ce69f286_4_k_cu_68bbcb4e6thrust24THRUST_300001_SM_1000_NS12placeholders3_10E,(_ZN34_INTERNAL_ce69f286_4_k_cu_68bbcb4e4cuda3std3__48in_placeE - _ZN34_INTERNAL_ce69f286_4_k_cu_68bbcb4e6thrust24THRUST_300001_SM_1000_NS12placeholders3_10E)
_ZN34_INTERNAL_ce69f286_4_k_cu_68bbcb4e6thrust24THRUST_300001_SM_1000_NS12placeholders3_10E:
	.zero		1
	.type		_ZN34_INTERNAL_ce69f286_4_k_cu_68bbcb4e4cuda3std3__48in_placeE,@object
	.size		_ZN34_INTERNAL_ce69f286_4_k_cu_68bbcb4e4cuda3std3__48in_placeE,(_ZN34_INTERNAL_ce69f286_4_k_cu_68bbcb4e4cuda3std6ranges3__45__cpo4sizeE - _ZN34_INTERNAL_ce69f286_4_k_cu_68bbcb4e4cuda3std3__48in_placeE)
_ZN34_INTERNAL_ce69f286_4_k_cu_68bbcb4e4cuda3std3__48in_placeE:
	.zero		1
	.type		_ZN34_INTERNAL_ce69f286_4_k_cu_68bbcb4e4cuda3std6ranges3__45__cpo4sizeE,@object
	.size		_ZN34_INTERNAL_ce69f286_4_k_cu_68bbcb4e4cuda3std6ranges3__45__cpo4sizeE,(_ZN34_INTERNAL_ce69f286_4_k_cu_68bbcb4e6thrust24THRUST_300001_SM_1000_NS12placeholders2_2E - _ZN34_INTERNAL_ce69f286_4_k_cu_68bbcb4e4cuda3std6ranges3__45__cpo4sizeE)
_ZN34_INTERNAL_ce69f286_4_k_cu_68bbcb4e4cuda3std6ranges3__45__cpo4sizeE:
	.zero		1
	.type		_ZN34_INTERNAL_ce69f286_4_k_cu_68bbcb4e6thrust24THRUST_300001_SM_1000_NS12placeholders2_2E,@object
	.size		_ZN34_INTERNAL_ce69f286_4_k_cu_68bbcb4e6thrust24THRUST_300001_SM_1000_NS12placeholders2_2E,(_ZN34_INTERNAL_ce69f286_4_k_cu_68bbcb4e4cuda3std3__45__cpo6cbeginE - _ZN34_INTERNAL_ce69f286_4_k_cu_68bbcb4e6thrust24THRUST_300001_SM_1000_NS12placeholders2_2E)
_ZN34_INTERNAL_ce69f286_4_k_cu_68bbcb4e6thrust24THRUST_300001_SM_1000_NS12placeholders2_2E:
	.zero		1
	.type		_ZN34_INTERNAL_ce69f286_4_k_cu_68bbcb4e4cuda3std3__45__cpo6cbeginE,@object
	.size		_ZN34_INTERNAL_ce69f286_4_k_cu_68bbcb4e4cuda3std3__45__cpo6cbeginE,(_ZN34_INTERNAL_ce69f286_4_k_cu_68bbcb4e4cuda3std6ranges3__45__cpo6cbeginE - _ZN34_INTERNAL_ce69f286_4_k_cu_68bbcb4e4cuda3std3__45__cpo6cbeginE)
_ZN34_INTERNAL_ce69f286_4_k_cu_68bbcb4e4cuda3std3__45__cpo6cbeginE:
	.zero		1
	.type		_ZN34_INTERNAL_ce69f286_4_k_cu_68bbcb4e4cuda3std6ranges3__45__cpo6cbeginE,@object
	.size		_ZN34_INTERNAL_ce69f286_4_k_cu_68bbcb4e4cuda3std6ranges3__45__cpo6cbeginE,(_ZN34_INTERNAL_ce69f286_4_k_cu_68bbcb4e6thrust24THRUST_300001_SM_1000_NS12placeholders2_6E - _ZN34_INTERNAL_ce69f286_4_k_cu_68bbcb4e4cuda3std6ranges3__45__cpo6cbeginE)
_ZN34_INTERNAL_ce69f286_4_k_cu_68bbcb4e4cuda3std6ranges3__45__cpo6cbeginE:
	.zero		1
	.type		_ZN34_INTERNAL_ce69f286_4_k_cu_68bbcb4e6thrust24THRUST_300001_SM_1000_NS12placeholders2_6E,@object
	.size		_ZN34_INTERNAL_ce69f286_4_k_cu_68bbcb4e6thrust24THRUST_300001_SM_1000_NS12placeholders2_6E,(_ZN34_INTERNAL_ce69f286_4_k_cu_68bbcb4e4cuda3std3__45__cpo7crbeginE - _ZN34_INTERNAL_ce69f286_4_k_cu_68bbcb4e6thrust24THRUST_300001_SM_1000_NS12placeholders2_6E)
_ZN34_INTERNAL_ce69f286_4_k_cu_68bbcb4e6thrust24THRUST_300001_SM_1000_NS12placeholders2_6E:
	.zero		1
	.type		_ZN34_INTERNAL_ce69f286_4_k_cu_68bbcb4e4cuda3std3__45__cpo7crbeginE,@object
	.size		_ZN34_INTERNAL_ce69f286_4_k_cu_68bbcb4e4cuda3std3__45__cpo7crbeginE,(_ZN34_INTERNAL_ce69f286_4_k_cu_68bbcb4e4cuda3std6ranges3__45__cpo4nextE - _ZN34_INTERNAL_ce69f286_4_k_cu_68bbcb4e4cuda3std3__45__cpo7crbeginE)
_ZN34_INTERNAL_ce69f286_4_k_cu_68bbcb4e4cuda3std3__45__cpo7crbeginE:
	.zero		1
	.type		_ZN34_INTERNAL_ce69f286_4_k_cu_68bbcb4e4cuda3std6ranges3__45__cpo4nextE,@object
	.size		_ZN34_INTERNAL_ce69f286_4_k_cu_68bbcb4e4cuda3std6ranges3__45__cpo4nextE,(_ZN34_INTERNAL_ce69f286_4_k_cu_68bbcb4e4cuda3std6ranges3__45__cpo4swapE - _ZN34_INTERNAL_ce69f286_4_k_cu_68bbcb4e4cuda3std6ranges3__45__cpo4nextE)
_ZN34_INTERNAL_ce69f286_4_k_cu_68bbcb4e4cuda3std6ranges3__45__cpo4nextE:
	.zero		1
	.type		_ZN34_INTERNAL_ce69f286_4_k_cu_68bbcb4e4cuda3std6ranges3__45__cpo4swapE,@object
	.size		_ZN34_INTERNAL_ce69f286_4_k_cu_68bbcb4e4cuda3std6ranges3__45__cpo4swapE,(_ZN34_INTERNAL_ce69f286_4_k_cu_68bbcb4e6thrust24THRUST_300001_SM_1000_NS8cuda_cub10par_nosyncE - _ZN34_INTERNAL_ce69f286_4_k_cu_68bbcb4e4cuda3std6ranges3__45__cpo4swapE)
_ZN34_INTERNAL_ce69f286_4_k_cu_68bbcb4e4cuda3std6ranges3__45__cpo4swapE:
	.zero		1
	.type		_ZN34_INTERNAL_ce69f286_4_k_cu_68bbcb4e6thrust24THRUST_300001_SM_1000_NS8cuda_cub10par_nosyncE,@object
	.size		_ZN34_INTERNAL_ce69f286_4_k_cu_68bbcb4e6thrust24THRUST_300001_SM_1000_NS8cuda_cub10par_nosyncE,(_ZN34_INTERNAL_ce69f286_4_k_cu_68bbcb4e6thrust24THRUST_300001_SM_1000_NS3seqE - _ZN34_INTERNAL_ce69f286_4_k_cu_68bbcb4e6thrust24THRUST_300001_SM_1000_NS8cuda_cub10par_nosyncE)
_ZN34_INTERNAL_ce69f286_4_k_cu_68bbcb4e6thrust24THRUST_300001_SM_1000_NS8cuda_cub10par_nosyncE:
	.zero		1
	.type		_ZN34_INTERNAL_ce69f286_4_k_cu_68bbcb4e6thrust24THRUST_300001_SM_1000_NS3seqE,@object
	.size		_ZN34_INTERNAL_ce69f286_4_k_cu_68bbcb4e6thrust24THRUST_300001_SM_1000_NS3seqE,(_ZN34_INTERNAL_ce69f286_4_k_cu_68bbcb4e4cuda3std3__420unreachable_sentinelE - _ZN34_INTERNAL_ce69f286_4_k_cu_68bbcb4e6thrust24THRUST_300001_SM_1000_NS3seqE)
_ZN34_INTERNAL_ce69f286_4_k_cu_68bbcb4e6thrust24THRUST_300001_SM_1000_NS3seqE:
	.zero		1
	.type		_ZN34_INTERNAL_ce69f286_4_k_cu_68bbcb4e4cuda3std3__420unreachable_sentinelE,@object
	.size		_ZN34_INTERNAL_ce69f286_4_k_cu_68bbcb4e4cuda3std3__420unreachable_sentinelE,(_ZN34_INTERNAL_ce69f286_4_k_cu_68bbcb4e4cuda3std6ranges3__45__cpo5ssizeE - _ZN34_INTERNAL_ce69f286_4_k_cu_68bbcb4e4cuda3std3__420unreachable_sentinelE)
_ZN34_INTERNAL_ce69f286_4_k_cu_68bbcb4e4cuda3std3__420unreachable_sentinelE:
	.zero		1
	.type		_ZN34_INTERNAL_ce69f286_4_k_cu_68bbcb4e4cuda3std6ranges3__45__cpo5ssizeE,@object
	.size		_ZN34_INTERNAL_ce69f286_4_k_cu_68bbcb4e4cuda3std6ranges3__45__cpo5ssizeE,(_ZN34_INTERNAL_ce69f286_4_k_cu_68bbcb4e6thrust24THRUST_300001_SM_1000_NS12placeholders2_3E - _ZN34_INTERNAL_ce69f286_4_k_cu_68bbcb4e4cuda3std6ranges3__45__cpo5ssizeE)
_ZN34_INTERNAL_ce69f286_4_k_cu_68bbcb4e4cuda3std6ranges3__45__cpo5ssizeE:
	.zero		1
	.type		_ZN34_INTERNAL_ce69f286_4_k_cu_68bbcb4e6thrust24THRUST_300001_SM_1000_NS12placeholders2_3E,@object
	.size		_ZN34_INTERNAL_ce69f286_4_k_cu_68bbcb4e6thrust24THRUST_300001_SM_1000_NS12placeholders2_3E,(_ZN34_INTERNAL_ce69f286_4_k_cu_68bbcb4e4cuda3std3__45__cpo4cendE - _ZN34_INTERNAL_ce69f286_4_k_cu_68bbcb4e6thrust24THRUST_300001_SM_1000_NS12placeholders2_3E)
_ZN34_INTERNAL_ce69f286_4_k_cu_68bbcb4e6thrust24THRUST_300001_SM_1000_NS12placeholders2_3E:
	.zero		1
	.type		_ZN34_INTERNAL_ce69f286_4_k_cu_68bbcb4e4cuda3std3__45__cpo4cendE,@object
	.size		_ZN34_INTERNAL_ce69f286_4_k_cu_68bbcb4e4cuda3std3__45__cpo4cendE,(_ZN34_INTERNAL_ce69f286_4_k_cu_68bbcb4e4cuda3std6ranges3__45__cpo4cendE - _ZN34_INTERNAL_ce69f286_4_k_cu_68bbcb4e4cuda3std3__45__cpo4cendE)
_ZN34_INTERNAL_ce69f286_4_k_cu_68bbcb4e4cuda3std3__45__cpo4cendE:
	.zero		1
	.type		_ZN34_INTERNAL_ce69f286_4_k_cu_68bbcb4e4cuda3std6ranges3__45__cpo4cendE,@object
	.size		_ZN34_INTERNAL_ce69f286_4_k_cu_68bbcb4e4cuda3std6ranges3__45__cpo4cendE,(_ZN34_INTERNAL_ce69f286_4_k_cu_68bbcb4e6thrust24THRUST_300001_SM_1000_NS12placeholders2_7E - _ZN34_INTERNAL_ce69f286_4_k_cu_68bbcb4e4cuda3std6ranges3__45__cpo4cendE)
_ZN34_INTERNAL_ce69f286_4_k_cu_68bbcb4e4cuda3std6ranges3__45__cpo4cendE:
	.zero		1
	.type		_ZN34_INTERNAL_ce69f286_4_k_cu_68bbcb4e6thrust24THRUST_300001_SM_1000_NS12placeholders2_7E,@object
	.size		_ZN34_INTERNAL_ce69f286_4_k_cu_68bbcb4e6thrust24THRUST_300001_SM_1000_NS12placeholders2_7E,(_ZN34_INTERNAL_ce69f286_4_k_cu_68bbcb4e4cuda3std3__45__cpo5crendE - _ZN34_INTERNAL_ce69f286_4_k_cu_68bbcb4e6thrust24THRUST_300001_SM_1000_NS12placeholders2_7E)
_ZN34_INTERNAL_ce69f286_4_k_cu_68bbcb4e6thrust24THRUST_300001_SM_1000_NS12placeholders2_7E:
	.zero		1
	.type		_ZN34_INTERNAL_ce69f286_4_k_cu_68bbcb4e4cuda3std3__45__cpo5crendE,@object
	.size		_ZN34_INTERNAL_ce69f286_4_k_cu_68bbcb4e4cuda3std3__45__cpo5crendE,(_ZN34_INTERNAL_ce69f286_4_k_cu_68bbcb4e4cuda3std6ranges3__45__cpo4prevE - _ZN34_INTERNAL_ce69f286_4_k_cu_68bbcb4e4cuda3std3__45__cpo5crendE)
_ZN34_INTERNAL_ce69f286_4_k_cu_68bbcb4e4cuda3std3__45__cpo5crendE:
	.zero		1
	.type		_ZN34_INTERNAL_ce69f286_4_k_cu_68bbcb4e4cuda3std6ranges3__45__cpo4prevE,@object
	.size		_ZN34_INTERNAL_ce69f286_4_k_cu_68bbcb4e4cuda3std6ranges3__45__cpo4prevE,(_ZN34_INTERNAL_ce69f286_4_k_cu_68bbcb4e4cuda3std6ranges3__45__cpo9iter_moveE - _ZN34_INTERNAL_ce69f286_4_k_cu_68bbcb4e4cuda3std6ranges3__45__cpo4prevE)
_ZN34_INTERNAL_ce69f286_4_k_cu_68bbcb4e4cuda3std6ranges3__45__cpo4prevE:
	.zero		1
	.type		_ZN34_INTERNAL_ce69f286_4_k_cu_68bbcb4e4cuda3std6ranges3__45__cpo9iter_moveE,@object
	.size		_ZN34_INTERNAL_ce69f286_4_k_cu_68bbcb4e4cuda3std6ranges3__45__cpo9iter_moveE,(_ZN34_INTERNAL_ce69f286_4_k_cu_68bbcb4e6thrust24THRUST_300001_SM_1000_NS6system6detail10sequential3seqE - _ZN34_INTERNAL_ce69f286_4_k_cu_68bbcb4e4cuda3std6ranges3__45__cpo9iter_moveE)
_ZN34_INTERNAL_ce69f286_4_k_cu_68bbcb4e4cuda3std6ranges3__45__cpo9iter_moveE:
	.zero		1
	.type		_ZN34_INTERNAL_ce69f286_4_k_cu_68bbcb4e6thrust24THRUST_300001_SM_1000_NS6system6detail10sequential3seqE,@object
	.size		_ZN34_INTERNAL_ce69f286_4_k_cu_68bbcb4e6thrust24THRUST_300001_SM_1000_NS6system6detail10sequential3seqE,(_ZN34_INTERNAL_ce69f286_4_k_cu_68bbcb4e6thrust24THRUST_300001_SM_1000_NS12placeholders2_9E - _ZN34_INTERNAL_ce69f286_4_k_cu_68bbcb4e6thrust24THRUST_300001_SM_1000_NS6system6detail10sequential3seqE)
_ZN34_INTERNAL_ce69f286_4_k_cu_68bbcb4e6thrust24THRUST_300001_SM_1000_NS6system6detail10sequential3seqE:
	.zero		1
	.type		_ZN34_INTERNAL_ce69f286_4_k_cu_68bbcb4e6thrust24THRUST_300001_SM_1000_NS12placeholders2_9E,@object
	.size		_ZN34_INTERNAL_ce69f286_4_k_cu_68bbcb4e6thrust24THRUST_300001_SM_1000_NS12placeholders2_9E,(_ZN34_INTERNAL_ce69f286_4_k_cu_68bbcb4e4cuda3std3__419piecewise_constructE - _ZN34_INTERNAL_ce69f286_4_k_cu_68bbcb4e6thrust24THRUST_300001_SM_1000_NS12placeholders2_9E)
_ZN34_INTERNAL_ce69f286_4_k_cu_68bbcb4e6thrust24THRUST_300001_SM_1000_NS12placeholders2_9E:
	.zero		1
	.type		_ZN34_INTERNAL_ce69f286_4_k_cu_68bbcb4e4cuda3std3__419piecewise_constructE,@object
	.size		_ZN34_INTERNAL_ce69f286_4_k_cu_68bbcb4e4cuda3std3__419piecewise_constructE,(_ZN34_INTERNAL_ce69f286_4_k_cu_68bbcb4e4cuda3std6ranges3__45__cpo5cdataE - _ZN34_INTERNAL_ce69f286_4_k_cu_68bbcb4e4cuda3std3__419piecewise_constructE)
_ZN34_INTERNAL_ce69f286_4_k_cu_68bbcb4e4cuda3std3__419piecewise_constructE:
	.zero		1
	.type		_ZN34_INTERNAL_ce69f286_4_k_cu_68bbcb4e4cuda3std6ranges3__45__cpo5cdataE,@object
	.size		_ZN34_INTERNAL_ce69f286_4_k_cu_68bbcb4e4cuda3std6ranges3__45__cpo5cdataE,(_ZN34_INTERNAL_ce69f286_4_k_cu_68bbcb4e6thrust24THRUST_300001_SM_1000_NS12placeholders2_1E - _ZN34_INTERNAL_ce69f286_4_k_cu_68bbcb4e4cuda3std6ranges3__45__cpo5cdataE)
_ZN34_INTERNAL_ce69f286_4_k_cu_68bbcb4e4cuda3std6ranges3__45__cpo5cdataE:
	.zero		1
	.type		_ZN34_INTERNAL_ce69f286_4_k_cu_68bbcb4e6thrust24THRUST_300001_SM_1000_NS12placeholders2_1E,@object
	.size		_ZN34_INTERNAL_ce69f286_4_k_cu_68bbcb4e6thrust24THRUST_300001_SM_1000_NS12placeholders2_1E,(_ZN34_INTERNAL_ce69f286_4_k_cu_68bbcb4e4cuda3std3__45__cpo3endE - _ZN34_INTERNAL_ce69f286_4_k_cu_68bbcb4e6thrust24THRUST_300001_SM_1000_NS12placeholders2_1E)
_ZN34_INTERNAL_ce69f286_4_k_cu_68bbcb4e6thrust24THRUST_300001_SM_1000_NS12placeholders2_1E:
	.zero		1
	.type		_ZN34_INTERNAL_ce69f286_4_k_cu_68bbcb4e4cuda3std3__45__cpo3endE,@object
	.size		_ZN34_INTERNAL_ce69f286_4_k_cu_68bbcb4e4cuda3std3__45__cpo3endE,(_ZN34_INTERNAL_ce69f286_4_k_cu_68bbcb4e4cuda3std6ranges3__45__cpo3endE - _ZN34_INTERNAL_ce69f286_4_k_cu_68bbcb4e4cuda3std3__45__cpo3endE)
_ZN34_INTERNAL_ce69f286_4_k_cu_68bbcb4e4cuda3std3__45__cpo3endE:
	.zero		1
	.type		_ZN34_INTERNAL_ce69f286_4_k_cu_68bbcb4e4cuda3std6ranges3__45__cpo3endE,@object
	.size		_ZN34_INTERNAL_ce69f286_4_k_cu_68bbcb4e4cuda3std6ranges3__45__cpo3endE,(_ZN34_INTERNAL_ce69f286_4_k_cu_68bbcb4e6thrust24THRUST_300001_SM_1000_NS12placeholders2_5E - _ZN34_INTERNAL_ce69f286_4_k_cu_68bbcb4e4cuda3std6ranges3__45__cpo3endE)
_ZN34_INTERNAL_ce69f286_4_k_cu_68bbcb4e4cuda3std6ranges3__45__cpo3endE:
	.zero		1
	.type		_ZN34_INTERNAL_ce69f286_4_k_cu_68bbcb4e6thrust24THRUST_300001_SM_1000_NS12placeholders2_5E,@object
	.size		_ZN34_INTERNAL_ce69f286_4_k_cu_68bbcb4e6thrust24THRUST_300001_SM_1000_NS12placeholders2_5E,(_ZN34_INTERNAL_ce69f286_4_k_cu_68bbcb4e4cuda3std3__45__cpo4rendE - _ZN34_INTERNAL_ce69f286_4_k_cu_68bbcb4e6thrust24THRUST_300001_SM_1000_NS12placeholders2_5E)
_ZN34_INTERNAL_ce69f286_4_k_cu_68bbcb4e6thrust24THRUST_300001_SM_1000_NS12placeholders2_5E:
	.zero		1
	.type		_ZN34_INTERNAL_ce69f286_4_k_cu_68bbcb4e4cuda3std3__45__cpo4rendE,@object
	.size		_ZN34_INTERNAL_ce69f286_4_k_cu_68bbcb4e4cuda3std3__45__cpo4rendE,(_ZN34_INTERNAL_ce69f286_4_k_cu_68bbcb4e4cuda3std6ranges3__45__cpo9iter_swapE - _ZN34_INTERNAL_ce69f286_4_k_cu_68bbcb4e4cuda3std3__45__cpo4rendE)
_ZN34_INTERNAL_ce69f286_4_k_cu_68bbcb4e4cuda3std3__45__cpo4rendE:
	.zero		1
	.type		_ZN34_INTERNAL_ce69f286_4_k_cu_68bbcb4e4cuda3std6ranges3__45__cpo9iter_swapE,@object
	.size		_ZN34_INTERNAL_ce69f286_4_k_cu_68bbcb4e4cuda3std6ranges3__45__cpo9iter_swapE,(_ZN34_INTERNAL_ce69f286_4_k_cu_68bbcb4e4cuda3std3__48unexpectE - _ZN34_INTERNAL_ce69f286_4_k_cu_68bbcb4e4cuda3std6ranges3__45__cpo9iter_swapE)
_ZN34_INTERNAL_ce69f286_4_k_cu_68bbcb4e4cuda3std6ranges3__45__cpo9iter_swapE:
	.zero		1
	.type		_ZN34_INTERNAL_ce69f286_4_k_cu_68bbcb4e4cuda3std3__48unexpectE,@object
	.size		_ZN34_INTERNAL_ce69f286_4_k_cu_68bbcb4e4cuda3std3__48unexpectE,(_ZN34_INTERNAL_ce69f286_4_k_cu_68bbcb4e6thrust24THRUST_300001_SM_1000_NS8cuda_cub3parE - _ZN34_INTERNAL_ce69f286_4_k_cu_68bbcb4e4cuda3std3__48unexpectE)
_ZN34_INTERNAL_ce69f286_4_k_cu_68bbcb4e4cuda3std3__48unexpectE:
	.zero		1
	.type		_ZN34_INTERNAL_ce69f286_4_k_cu_68bbcb4e6thrust24THRUST_300001_SM_1000_NS8cuda_cub3parE,@object
	.size		_ZN34_INTERNAL_ce69f286_4_k_cu_68bbcb4e6thrust24THRUST_300001_SM_1000_NS8cuda_cub3parE,(.L_38 - _ZN34_INTERNAL_ce69f286_4_k_cu_68bbcb4e6thrust24THRUST_300001_SM_1000_NS8cuda_cub3parE)
_ZN34_INTERNAL_ce69f286_4_k_cu_68bbcb4e6thrust24THRUST_300001_SM_1000_NS8cuda_cub3parE:
	.zero		1
.L_38:


//--------------------- .nv.constant0._ZN3cub18CUB_300001_SM_10006detail11EmptyKernelIvEEvv --------------------------
	.section	.nv.constant0._ZN3cub18CUB_300001_SM_10006detail11EmptyKernelIvEEvv,"a",@progbits
	.sectionflags	@""
	.align	4
.nv.constant0._ZN3cub18CUB_300001_SM_10006detail11EmptyKernelIvEEvv:
	.zero		896


//--------------------- .nv.constant0._Z29heterogeneous_sampling_kernelPKii9GraphDataS0_S0_S0_iPiS2_S2_P17curandStateXORWOW --------------------------
	.section	.nv.constant0._Z29heterogeneous_sampling_kernelPKii9GraphDataS0_S0_S0_iPiS2_S2_P17curandStateXORWOW,"a",@progbits
	.sectionflags	@""
	.align	4
.nv.constant0._Z29heterogeneous_sampling_kernelPKii9GraphDataS0_S0_S0_iPiS2_S2_P17curandStateXORWOW:
	.zero		1032


//--------------------- .nv.constant0._Z29memory_usage_detection_kernel9GraphData9CacheDataPiS1_ii --------------------------
	.section	.nv.constant0._Z29memory_usage_detection_kernel9GraphData9CacheDataPiS1_ii,"a",@progbits
	.sectionflags	@""
	.align	4
.nv.constant0._Z29memory_usage_detection_kernel9GraphData9CacheDataPiS1_ii:
	.zero		1016


//--------------------- .nv.constant0._Z29weighted_edge_sampling_kernelPKii9GraphDataPKfiPiS4_P17curandStateXORWOW --------------------------
	.section	.nv.constant0._Z29weighted_edge_sampling_kernelPKii9GraphDataPKfiPiS4_P17curandStateXORWOW,"a",@progbits
	.sectionflags	@""
	.align	4
.nv.constant0._Z29weighted_edge_sampling_kernelPKii9GraphDataPKfiPiS4_P17curandStateXORWOW:
	.zero		1008


//--------------------- .nv.constant0._Z28multi_hop_aggregation_kernelPKii9GraphDataS0_iPiS2_S2_P17curandStateXORWOW --------------------------
	.section	.nv.constant0._Z28multi_hop_aggregation_kernelPKii9GraphDataS0_iPiS2_S2_P17curandStateXORWOW,"a",@progbits
	.sectionflags	@""
	.align	4
.nv.constant0._Z28multi_hop_aggregation_kernelPKii9GraphDataS0_iPiS2_S2_P17curandStateXORWOW:
	.zero		1016


//--------------------- .nv.constant0._Z26buffer_cache_update_kernel9CacheDataPKiiPiS2_S2_ii --------------------------
	.section	.nv.constant0._Z26buffer_cache_update_kernel9CacheDataPKiiPiS2_S2_ii,"a",@progbits
	.sectionflags	@""
	.align	4
.nv.constant0._Z26buffer_cache_update_kernel9CacheDataPKiiPiS2_S2_ii:
	.zero		984


//--------------------- .nv.constant0._Z27graph_structure_mask_kernel9GraphDataS_PKiS1_PiS2_S2_S2_ --------------------------
	.section	.nv.constant0._Z27graph_structure_mask_kernel9GraphDataS_PKiS1_PiS2_S2_S2_,"a",@progbits
	.sectionflags	@""
	.align	4
.nv.constant0._Z27graph_structure_mask_kernel9GraphDataS_PKiS1_PiS2_S2_S2_:
	.zero		1056


//--------------------- .nv.constant0._Z24cache_refresh_otf_kernelPKii9GraphData9CacheDataffiPiS3_P17curandStateXORWOW --------------------------
	.section	.nv.constant0._Z24cache_refresh_otf_kernelPKii9GraphData9CacheDataffiPiS3_P17curandStateXORWOW,"a",@progbits
	.sectionflags	@""
	.align	4
.nv.constant0._Z24cache_refresh_otf_kernelPKii9GraphData9CacheDataffiPiS3_P17curandStateXORWOW:
	.zero		1048


//--------------------- .nv.constant0._Z28neighbor_sampling_fcr_kernelPKii9GraphData9CacheDataS0_fbPiS3_P17curandStateXORWOW --------------------------
	.section	.nv.constant0._Z28neighbor_sampling_fcr_kernelPKii9GraphData9CacheDataS0_fbPiS3_P17curandStateXORWOW,"a",@progbits
	.sectionflags	@""
	.align	4
.nv.constant0._Z28neighbor_sampling_fcr_kernelPKii9GraphData9CacheDataS0_fbPiS3_P17curandStateXORWOW:
	.zero		1048


//--------------------- SYMBOLS --------------------------

	.type		.nv.reservedSmem.offset0,@object
	.size		.nv.reservedSmem.offset0,0x4
